//
// Generated by NVIDIA NVVM Compiler
//
// Compiler Build ID: CL-36424714
// Cuda compilation tools, release 13.0, V13.0.88
// Based on NVVM 20.0.0
//

.version 9.0
.target sm_100
.address_size 64

	// .globl	_Z13softmax_naivePfS_ii
.extern .shared .align 16 .b8 temp[];

.visible .entry _Z13softmax_naivePfS_ii(
	.param .u64 .ptr .align 1 _Z13softmax_naivePfS_ii_param_0,
	.param .u64 .ptr .align 1 _Z13softmax_naivePfS_ii_param_1,
	.param .u32 _Z13softmax_naivePfS_ii_param_2,
	.param .u32 _Z13softmax_naivePfS_ii_param_3
)
{
	.reg .pred 	%p<58>;
	.reg .b32 	%r<139>;
	.reg .b32 	%f<494>;
	.reg .b64 	%rd<54>;

	ld.param.u64 	%rd15, [_Z13softmax_naivePfS_ii_param_0];
	ld.param.u64 	%rd16, [_Z13softmax_naivePfS_ii_param_1];
	ld.param.u32 	%r48, [_Z13softmax_naivePfS_ii_param_2];
	ld.param.u32 	%r47, [_Z13softmax_naivePfS_ii_param_3];
	cvta.to.global.u64 	%rd1, %rd16;
	mov.u32 	%r49, %ctaid.x;
	mov.u32 	%r50, %ntid.x;
	mov.u32 	%r51, %tid.x;
	mad.lo.s32 	%r1, %r49, %r50, %r51;
	setp.ge.s32 	%p1, %r1, %r48;
	@%p1 bra 	$L__BB0_39;
	cvta.to.global.u64 	%rd2, %rd15;
	mul.lo.s32 	%r2, %r47, %r1;
	mul.wide.s32 	%rd17, %r2, 4;
	add.s64 	%rd3, %rd2, %rd17;
	ld.global.f32 	%f484, [%rd3];
	setp.lt.s32 	%p2, %r47, 2;
	@%p2 bra 	$L__BB0_15;
	add.s32 	%r3, %r47, -1;
	add.s32 	%r53, %r47, -2;
	and.b32  	%r4, %r3, 15;
	setp.lt.u32 	%p3, %r53, 15;
	mov.b32 	%r124, 1;
	@%p3 bra 	$L__BB0_6;
	and.b32  	%r55, %r3, -16;
	neg.s32 	%r129, %r55;
	add.s64 	%rd19, %rd17, %rd2;
	add.s64 	%rd51, %rd19, 32;
	mov.b32 	%r128, 0;
$L__BB0_4:
	.pragma "nounroll";
	ld.global.f32 	%f28, [%rd51+-28];
	setp.gt.f32 	%p4, %f28, %f484;
	selp.f32 	%f29, %f28, %f484, %p4;
	ld.global.f32 	%f30, [%rd51+-24];
	setp.gt.f32 	%p5, %f30, %f29;
	selp.f32 	%f31, %f30, %f29, %p5;
	ld.global.f32 	%f32, [%rd51+-20];
	setp.gt.f32 	%p6, %f32, %f31;
	selp.f32 	%f33, %f32, %f31, %p6;
	ld.global.f32 	%f34, [%rd51+-16];
	setp.gt.f32 	%p7, %f34, %f33;
	selp.f32 	%f35, %f34, %f33, %p7;
	ld.global.f32 	%f36, [%rd51+-12];
	setp.gt.f32 	%p8, %f36, %f35;
	selp.f32 	%f37, %f36, %f35, %p8;
	ld.global.f32 	%f38, [%rd51+-8];
	setp.gt.f32 	%p9, %f38, %f37;
	selp.f32 	%f39, %f38, %f37, %p9;
	ld.global.f32 	%f40, [%rd51+-4];
	setp.gt.f32 	%p10, %f40, %f39;
	selp.f32 	%f41, %f40, %f39, %p10;
	ld.global.f32 	%f42, [%rd51];
	setp.gt.f32 	%p11, %f42, %f41;
	selp.f32 	%f43, %f42, %f41, %p11;
	ld.global.f32 	%f44, [%rd51+4];
	setp.gt.f32 	%p12, %f44, %f43;
	selp.f32 	%f45, %f44, %f43, %p12;
	ld.global.f32 	%f46, [%rd51+8];
	setp.gt.f32 	%p13, %f46, %f45;
	selp.f32 	%f47, %f46, %f45, %p13;
	ld.global.f32 	%f48, [%rd51+12];
	setp.gt.f32 	%p14, %f48, %f47;
	selp.f32 	%f49, %f48, %f47, %p14;
	ld.global.f32 	%f50, [%rd51+16];
	setp.gt.f32 	%p15, %f50, %f49;
	selp.f32 	%f51, %f50, %f49, %p15;
	ld.global.f32 	%f52, [%rd51+20];
	setp.gt.f32 	%p16, %f52, %f51;
	selp.f32 	%f53, %f52, %f51, %p16;
	ld.global.f32 	%f54, [%rd51+24];
	setp.gt.f32 	%p17, %f54, %f53;
	selp.f32 	%f55, %f54, %f53, %p17;
	ld.global.f32 	%f56, [%rd51+28];
	setp.gt.f32 	%p18, %f56, %f55;
	selp.f32 	%f57, %f56, %f55, %p18;
	ld.global.f32 	%f58, [%rd51+32];
	setp.gt.f32 	%p19, %f58, %f57;
	selp.f32 	%f484, %f58, %f57, %p19;
	add.s32 	%r129, %r129, 16;
	add.s32 	%r128, %r128, 16;
	add.s64 	%rd51, %rd51, 64;
	setp.eq.s32 	%p20, %r129, 0;
	@%p20 bra 	$L__BB0_5;
	bra.uni 	$L__BB0_4;
$L__BB0_5:
	add.s32 	%r124, %r128, 1;
$L__BB0_6:
	setp.eq.s32 	%p21, %r4, 0;
	@%p21 bra 	$L__BB0_15;
	and.b32  	%r8, %r3, 7;
	setp.lt.u32 	%p22, %r4, 8;
	@%p22 bra 	$L__BB0_9;
	mul.wide.s32 	%rd20, %r124, 4;
	add.s64 	%rd21, %rd3, %rd20;
	ld.global.f32 	%f60, [%rd21];
	setp.gt.f32 	%p23, %f60, %f484;
	selp.f32 	%f61, %f60, %f484, %p23;
	ld.global.f32 	%f62, [%rd21+4];
	setp.gt.f32 	%p24, %f62, %f61;
	selp.f32 	%f63, %f62, %f61, %p24;
	ld.global.f32 	%f64, [%rd21+8];
	setp.gt.f32 	%p25, %f64, %f63;
	selp.f32 	%f65, %f64, %f63, %p25;
	ld.global.f32 	%f66, [%rd21+12];
	setp.gt.f32 	%p26, %f66, %f65;
	selp.f32 	%f67, %f66, %f65, %p26;
	ld.global.f32 	%f68, [%rd21+16];
	setp.gt.f32 	%p27, %f68, %f67;
	selp.f32 	%f69, %f68, %f67, %p27;
	ld.global.f32 	%f70, [%rd21+20];
	setp.gt.f32 	%p28, %f70, %f69;
	selp.f32 	%f71, %f70, %f69, %p28;
	ld.global.f32 	%f72, [%rd21+24];
	setp.gt.f32 	%p29, %f72, %f71;
	selp.f32 	%f73, %f72, %f71, %p29;
	ld.global.f32 	%f74, [%rd21+28];
	setp.gt.f32 	%p30, %f74, %f73;
	selp.f32 	%f484, %f74, %f73, %p30;
	add.s32 	%r124, %r124, 8;
$L__BB0_9:
	setp.eq.s32 	%p31, %r8, 0;
	@%p31 bra 	$L__BB0_15;
	and.b32  	%r11, %r3, 3;
	setp.lt.u32 	%p32, %r8, 4;
	@%p32 bra 	$L__BB0_12;
	mul.wide.s32 	%rd22, %r124, 4;
	add.s64 	%rd23, %rd3, %rd22;
	ld.global.f32 	%f76, [%rd23];
	setp.gt.f32 	%p33, %f76, %f484;
	selp.f32 	%f77, %f76, %f484, %p33;
	ld.global.f32 	%f78, [%rd23+4];
	setp.gt.f32 	%p34, %f78, %f77;
	selp.f32 	%f79, %f78, %f77, %p34;
	ld.global.f32 	%f80, [%rd23+8];
	setp.gt.f32 	%p35, %f80, %f79;
	selp.f32 	%f81, %f80, %f79, %p35;
	ld.global.f32 	%f82, [%rd23+12];
	setp.gt.f32 	%p36, %f82, %f81;
	selp.f32 	%f484, %f82, %f81, %p36;
	add.s32 	%r124, %r124, 4;
$L__BB0_12:
	setp.eq.s32 	%p37, %r11, 0;
	@%p37 bra 	$L__BB0_15;
	neg.s32 	%r126, %r11;
$L__BB0_14:
	.pragma "nounroll";
	mul.wide.s32 	%rd25, %r124, 4;
	add.s64 	%rd26, %rd3, %rd25;
	ld.global.f32 	%f83, [%rd26];
	setp.gt.f32 	%p38, %f83, %f484;
	selp.f32 	%f484, %f83, %f484, %p38;
	add.s32 	%r124, %r124, 1;
	add.s32 	%r126, %r126, 1;
	setp.ne.s32 	%p39, %r126, 0;
	@%p39 bra 	$L__BB0_14;
$L__BB0_15:
	setp.lt.s32 	%p40, %r47, 1;
	mov.f32 	%f492, 0f00000000;
	@%p40 bra 	$L__BB0_27;
	and.b32  	%r19, %r47, 7;
	setp.lt.u32 	%p41, %r47, 8;
	mov.f32 	%f492, 0f00000000;
	mov.b32 	%r130, 0;
	@%p41 bra 	$L__BB0_19;
	and.b32  	%r130, %r47, 2147483640;
	neg.s32 	%r133, %r130;
	add.s64 	%rd28, %rd17, %rd2;
	add.s64 	%rd52, %rd28, 16;
	mov.f32 	%f492, 0f00000000;
$L__BB0_18:
	.pragma "nounroll";
	ld.global.f32 	%f88, [%rd52+-16];
	sub.f32 	%f89, %f88, %f484;
	fma.rn.f32 	%f90, %f89, 0f3BBB989D, 0f3F000000;
	cvt.sat.f32.f32 	%f91, %f90;
	mov.f32 	%f92, 0f4B400001;
	mov.f32 	%f93, 0f437C0000;
	fma.rm.f32 	%f94, %f91, %f93, %f92;
	add.f32 	%f95, %f94, 0fCB40007F;
	neg.f32 	%f96, %f95;
	fma.rn.f32 	%f97, %f89, 0f3FB8AA3B, %f96;
	fma.rn.f32 	%f98, %f89, 0f32A57060, %f97;
	mov.b32 	%r57, %f94;
	shl.b32 	%r58, %r57, 23;
	mov.b32 	%f99, %r58;
	ex2.approx.ftz.f32 	%f100, %f98;
	fma.rn.f32 	%f101, %f100, %f99, %f492;
	ld.global.f32 	%f102, [%rd52+-12];
	sub.f32 	%f103, %f102, %f484;
	fma.rn.f32 	%f104, %f103, 0f3BBB989D, 0f3F000000;
	cvt.sat.f32.f32 	%f105, %f104;
	fma.rm.f32 	%f106, %f105, %f93, %f92;
	add.f32 	%f107, %f106, 0fCB40007F;
	neg.f32 	%f108, %f107;
	fma.rn.f32 	%f109, %f103, 0f3FB8AA3B, %f108;
	fma.rn.f32 	%f110, %f103, 0f32A57060, %f109;
	mov.b32 	%r59, %f106;
	shl.b32 	%r60, %r59, 23;
	mov.b32 	%f111, %r60;
	ex2.approx.ftz.f32 	%f112, %f110;
	fma.rn.f32 	%f113, %f112, %f111, %f101;
	ld.global.f32 	%f114, [%rd52+-8];
	sub.f32 	%f115, %f114, %f484;
	fma.rn.f32 	%f116, %f115, 0f3BBB989D, 0f3F000000;
	cvt.sat.f32.f32 	%f117, %f116;
	fma.rm.f32 	%f118, %f117, %f93, %f92;
	add.f32 	%f119, %f118, 0fCB40007F;
	neg.f32 	%f120, %f119;
	fma.rn.f32 	%f121, %f115, 0f3FB8AA3B, %f120;
	fma.rn.f32 	%f122, %f115, 0f32A57060, %f121;
	mov.b32 	%r61, %f118;
	shl.b32 	%r62, %r61, 23;
	mov.b32 	%f123, %r62;
	ex2.approx.ftz.f32 	%f124, %f122;
	fma.rn.f32 	%f125, %f124, %f123, %f113;
	ld.global.f32 	%f126, [%rd52+-4];
	sub.f32 	%f127, %f126, %f484;
	fma.rn.f32 	%f128, %f127, 0f3BBB989D, 0f3F000000;
	cvt.sat.f32.f32 	%f129, %f128;
	fma.rm.f32 	%f130, %f129, %f93, %f92;
	add.f32 	%f131, %f130, 0fCB40007F;
	neg.f32 	%f132, %f131;
	fma.rn.f32 	%f133, %f127, 0f3FB8AA3B, %f132;
	fma.rn.f32 	%f134, %f127, 0f32A57060, %f133;
	mov.b32 	%r63, %f130;
	shl.b32 	%r64, %r63, 23;
	mov.b32 	%f135, %r64;
	ex2.approx.ftz.f32 	%f136, %f134;
	fma.rn.f32 	%f137, %f136, %f135, %f125;
	ld.global.f32 	%f138, [%rd52];
	sub.f32 	%f139, %f138, %f484;
	fma.rn.f32 	%f140, %f139, 0f3BBB989D, 0f3F000000;
	cvt.sat.f32.f32 	%f141, %f140;
	fma.rm.f32 	%f142, %f141, %f93, %f92;
	add.f32 	%f143, %f142, 0fCB40007F;
	neg.f32 	%f144, %f143;
	fma.rn.f32 	%f145, %f139, 0f3FB8AA3B, %f144;
	fma.rn.f32 	%f146, %f139, 0f32A57060, %f145;
	mov.b32 	%r65, %f142;
	shl.b32 	%r66, %r65, 23;
	mov.b32 	%f147, %r66;
	ex2.approx.ftz.f32 	%f148, %f146;
	fma.rn.f32 	%f149, %f148, %f147, %f137;
	ld.global.f32 	%f150, [%rd52+4];
	sub.f32 	%f151, %f150, %f484;
	fma.rn.f32 	%f152, %f151, 0f3BBB989D, 0f3F000000;
	cvt.sat.f32.f32 	%f153, %f152;
	fma.rm.f32 	%f154, %f153, %f93, %f92;
	add.f32 	%f155, %f154, 0fCB40007F;
	neg.f32 	%f156, %f155;
	fma.rn.f32 	%f157, %f151, 0f3FB8AA3B, %f156;
	fma.rn.f32 	%f158, %f151, 0f32A57060, %f157;
	mov.b32 	%r67, %f154;
	shl.b32 	%r68, %r67, 23;
	mov.b32 	%f159, %r68;
	ex2.approx.ftz.f32 	%f160, %f158;
	fma.rn.f32 	%f161, %f160, %f159, %f149;
	ld.global.f32 	%f162, [%rd52+8];
	sub.f32 	%f163, %f162, %f484;
	fma.rn.f32 	%f164, %f163, 0f3BBB989D, 0f3F000000;
	cvt.sat.f32.f32 	%f165, %f164;
	fma.rm.f32 	%f166, %f165, %f93, %f92;
	add.f32 	%f167, %f166, 0fCB40007F;
	neg.f32 	%f168, %f167;
	fma.rn.f32 	%f169, %f163, 0f3FB8AA3B, %f168;
	fma.rn.f32 	%f170, %f163, 0f32A57060, %f169;
	mov.b32 	%r69, %f166;
	shl.b32 	%r70, %r69, 23;
	mov.b32 	%f171, %r70;
	ex2.approx.ftz.f32 	%f172, %f170;
	fma.rn.f32 	%f173, %f172, %f171, %f161;
	ld.global.f32 	%f174, [%rd52+12];
	sub.f32 	%f175, %f174, %f484;
	fma.rn.f32 	%f176, %f175, 0f3BBB989D, 0f3F000000;
	cvt.sat.f32.f32 	%f177, %f176;
	fma.rm.f32 	%f178, %f177, %f93, %f92;
	add.f32 	%f179, %f178, 0fCB40007F;
	neg.f32 	%f180, %f179;
	fma.rn.f32 	%f181, %f175, 0f3FB8AA3B, %f180;
	fma.rn.f32 	%f182, %f175, 0f32A57060, %f181;
	mov.b32 	%r71, %f178;
	shl.b32 	%r72, %r71, 23;
	mov.b32 	%f183, %r72;
	ex2.approx.ftz.f32 	%f184, %f182;
	fma.rn.f32 	%f492, %f184, %f183, %f173;
	add.s32 	%r133, %r133, 8;
	add.s64 	%rd52, %rd52, 32;
	setp.eq.s32 	%p42, %r133, 0;
	@%p42 bra 	$L__BB0_19;
	bra.uni 	$L__BB0_18;
$L__BB0_19:
	setp.eq.s32 	%p43, %r19, 0;
	@%p43 bra 	$L__BB0_27;
	and.b32  	%r27, %r47, 3;
	setp.lt.u32 	%p44, %r19, 4;
	@%p44 bra 	$L__BB0_22;
	mul.wide.u32 	%rd29, %r130, 4;
	add.s64 	%rd30, %rd3, %rd29;
	ld.global.f32 	%f186, [%rd30];
	sub.f32 	%f187, %f186, %f484;
	fma.rn.f32 	%f188, %f187, 0f3BBB989D, 0f3F000000;
	cvt.sat.f32.f32 	%f189, %f188;
	mov.f32 	%f190, 0f4B400001;
	mov.f32 	%f191, 0f437C0000;
	fma.rm.f32 	%f192, %f189, %f191, %f190;
	add.f32 	%f193, %f192, 0fCB40007F;
	neg.f32 	%f194, %f193;
	fma.rn.f32 	%f195, %f187, 0f3FB8AA3B, %f194;
	fma.rn.f32 	%f196, %f187, 0f32A57060, %f195;
	mov.b32 	%r73, %f192;
	shl.b32 	%r74, %r73, 23;
	mov.b32 	%f197, %r74;
	ex2.approx.ftz.f32 	%f198, %f196;
	fma.rn.f32 	%f199, %f198, %f197, %f492;
	ld.global.f32 	%f200, [%rd30+4];
	sub.f32 	%f201, %f200, %f484;
	fma.rn.f32 	%f202, %f201, 0f3BBB989D, 0f3F000000;
	cvt.sat.f32.f32 	%f203, %f202;
	fma.rm.f32 	%f204, %f203, %f191, %f190;
	add.f32 	%f205, %f204, 0fCB40007F;
	neg.f32 	%f206, %f205;
	fma.rn.f32 	%f207, %f201, 0f3FB8AA3B, %f206;
	fma.rn.f32 	%f208, %f201, 0f32A57060, %f207;
	mov.b32 	%r75, %f204;
	shl.b32 	%r76, %r75, 23;
	mov.b32 	%f209, %r76;
	ex2.approx.ftz.f32 	%f210, %f208;
	fma.rn.f32 	%f211, %f210, %f209, %f199;
	ld.global.f32 	%f212, [%rd30+8];
	sub.f32 	%f213, %f212, %f484;
	fma.rn.f32 	%f214, %f213, 0f3BBB989D, 0f3F000000;
	cvt.sat.f32.f32 	%f215, %f214;
	fma.rm.f32 	%f216, %f215, %f191, %f190;
	add.f32 	%f217, %f216, 0fCB40007F;
	neg.f32 	%f218, %f217;
	fma.rn.f32 	%f219, %f213, 0f3FB8AA3B, %f218;
	fma.rn.f32 	%f220, %f213, 0f32A57060, %f219;
	mov.b32 	%r77, %f216;
	shl.b32 	%r78, %r77, 23;
	mov.b32 	%f221, %r78;
	ex2.approx.ftz.f32 	%f222, %f220;
	fma.rn.f32 	%f223, %f222, %f221, %f211;
	ld.global.f32 	%f224, [%rd30+12];
	sub.f32 	%f225, %f224, %f484;
	fma.rn.f32 	%f226, %f225, 0f3BBB989D, 0f3F000000;
	cvt.sat.f32.f32 	%f227, %f226;
	fma.rm.f32 	%f228, %f227, %f191, %f190;
	add.f32 	%f229, %f228, 0fCB40007F;
	neg.f32 	%f230, %f229;
	fma.rn.f32 	%f231, %f225, 0f3FB8AA3B, %f230;
	fma.rn.f32 	%f232, %f225, 0f32A57060, %f231;
	mov.b32 	%r79, %f228;
	shl.b32 	%r80, %r79, 23;
	mov.b32 	%f233, %r80;
	ex2.approx.ftz.f32 	%f234, %f232;
	fma.rn.f32 	%f492, %f234, %f233, %f223;
	add.s32 	%r130, %r130, 4;
$L__BB0_22:
	setp.eq.s32 	%p45, %r27, 0;
	@%p45 bra 	$L__BB0_27;
	setp.eq.s32 	%p46, %r27, 1;
	@%p46 bra 	$L__BB0_25;
	mul.wide.u32 	%rd31, %r130, 4;
	add.s64 	%rd32, %rd3, %rd31;
	ld.global.f32 	%f236, [%rd32];
	sub.f32 	%f237, %f236, %f484;
	fma.rn.f32 	%f238, %f237, 0f3BBB989D, 0f3F000000;
	cvt.sat.f32.f32 	%f239, %f238;
	mov.f32 	%f240, 0f4B400001;
	mov.f32 	%f241, 0f437C0000;
	fma.rm.f32 	%f242, %f239, %f241, %f240;
	add.f32 	%f243, %f242, 0fCB40007F;
	neg.f32 	%f244, %f243;
	fma.rn.f32 	%f245, %f237, 0f3FB8AA3B, %f244;
	fma.rn.f32 	%f246, %f237, 0f32A57060, %f245;
	mov.b32 	%r81, %f242;
	shl.b32 	%r82, %r81, 23;
	mov.b32 	%f247, %r82;
	ex2.approx.ftz.f32 	%f248, %f246;
	fma.rn.f32 	%f249, %f248, %f247, %f492;
	ld.global.f32 	%f250, [%rd32+4];
	sub.f32 	%f251, %f250, %f484;
	fma.rn.f32 	%f252, %f251, 0f3BBB989D, 0f3F000000;
	cvt.sat.f32.f32 	%f253, %f252;
	fma.rm.f32 	%f254, %f253, %f241, %f240;
	add.f32 	%f255, %f254, 0fCB40007F;
	neg.f32 	%f256, %f255;
	fma.rn.f32 	%f257, %f251, 0f3FB8AA3B, %f256;
	fma.rn.f32 	%f258, %f251, 0f32A57060, %f257;
	mov.b32 	%r83, %f254;
	shl.b32 	%r84, %r83, 23;
	mov.b32 	%f259, %r84;
	ex2.approx.ftz.f32 	%f260, %f258;
	fma.rn.f32 	%f492, %f260, %f259, %f249;
	add.s32 	%r130, %r130, 2;
$L__BB0_25:
	and.b32  	%r85, %r47, 1;
	setp.eq.b32 	%p47, %r85, 1;
	not.pred 	%p48, %p47;
	@%p48 bra 	$L__BB0_27;
	mul.wide.u32 	%rd33, %r130, 4;
	add.s64 	%rd34, %rd3, %rd33;
	ld.global.f32 	%f261, [%rd34];
	sub.f32 	%f262, %f261, %f484;
	fma.rn.f32 	%f263, %f262, 0f3BBB989D, 0f3F000000;
	cvt.sat.f32.f32 	%f264, %f263;
	mov.f32 	%f265, 0f4B400001;
	mov.f32 	%f266, 0f437C0000;
	fma.rm.f32 	%f267, %f264, %f266, %f265;
	add.f32 	%f268, %f267, 0fCB40007F;
	neg.f32 	%f269, %f268;
	fma.rn.f32 	%f270, %f262, 0f3FB8AA3B, %f269;
	fma.rn.f32 	%f271, %f262, 0f32A57060, %f270;
	mov.b32 	%r86, %f267;
	shl.b32 	%r87, %r86, 23;
	mov.b32 	%f272, %r87;
	ex2.approx.ftz.f32 	%f273, %f271;
	fma.rn.f32 	%f492, %f273, %f272, %f492;
$L__BB0_27:
	setp.lt.s32 	%p49, %r47, 1;
	@%p49 bra 	$L__BB0_39;
	and.b32  	%r32, %r47, 7;
	setp.lt.u32 	%p50, %r47, 8;
	mov.b32 	%r136, 0;
	@%p50 bra 	$L__BB0_31;
	and.b32  	%r136, %r47, 2147483640;
	add.s64 	%rd9, %rd1, 16;
	neg.s32 	%r134, %r136;
	add.s64 	%rd36, %rd17, %rd2;
	add.s64 	%rd53, %rd36, 16;
	mov.u32 	%r135, %r2;
$L__BB0_30:
	.pragma "nounroll";
	mul.wide.s32 	%rd37, %r135, 4;
	add.s64 	%rd38, %rd9, %rd37;
	ld.global.f32 	%f274, [%rd53+-16];
	sub.f32 	%f275, %f274, %f484;
	fma.rn.f32 	%f276, %f275, 0f3BBB989D, 0f3F000000;
	cvt.sat.f32.f32 	%f277, %f276;
	mov.f32 	%f278, 0f4B400001;
	mov.f32 	%f279, 0f437C0000;
	fma.rm.f32 	%f280, %f277, %f279, %f278;
	add.f32 	%f281, %f280, 0fCB40007F;
	neg.f32 	%f282, %f281;
	fma.rn.f32 	%f283, %f275, 0f3FB8AA3B, %f282;
	fma.rn.f32 	%f284, %f275, 0f32A57060, %f283;
	mov.b32 	%r89, %f280;
	shl.b32 	%r90, %r89, 23;
	mov.b32 	%f285, %r90;
	ex2.approx.ftz.f32 	%f286, %f284;
	mul.f32 	%f287, %f286, %f285;
	div.rn.f32 	%f288, %f287, %f492;
	st.global.f32 	[%rd38+-16], %f288;
	ld.global.f32 	%f289, [%rd53+-12];
	sub.f32 	%f290, %f289, %f484;
	fma.rn.f32 	%f291, %f290, 0f3BBB989D, 0f3F000000;
	cvt.sat.f32.f32 	%f292, %f291;
	fma.rm.f32 	%f293, %f292, %f279, %f278;
	add.f32 	%f294, %f293, 0fCB40007F;
	neg.f32 	%f295, %f294;
	fma.rn.f32 	%f296, %f290, 0f3FB8AA3B, %f295;
	fma.rn.f32 	%f297, %f290, 0f32A57060, %f296;
	mov.b32 	%r91, %f293;
	shl.b32 	%r92, %r91, 23;
	mov.b32 	%f298, %r92;
	ex2.approx.ftz.f32 	%f299, %f297;
	mul.f32 	%f300, %f299, %f298;
	div.rn.f32 	%f301, %f300, %f492;
	st.global.f32 	[%rd38+-12], %f301;
	ld.global.f32 	%f302, [%rd53+-8];
	sub.f32 	%f303, %f302, %f484;
	fma.rn.f32 	%f304, %f303, 0f3BBB989D, 0f3F000000;
	cvt.sat.f32.f32 	%f305, %f304;
	fma.rm.f32 	%f306, %f305, %f279, %f278;
	add.f32 	%f307, %f306, 0fCB40007F;
	neg.f32 	%f308, %f307;
	fma.rn.f32 	%f309, %f303, 0f3FB8AA3B, %f308;
	fma.rn.f32 	%f310, %f303, 0f32A57060, %f309;
	mov.b32 	%r93, %f306;
	shl.b32 	%r94, %r93, 23;
	mov.b32 	%f311, %r94;
	ex2.approx.ftz.f32 	%f312, %f310;
	mul.f32 	%f313, %f312, %f311;
	div.rn.f32 	%f314, %f313, %f492;
	st.global.f32 	[%rd38+-8], %f314;
	ld.global.f32 	%f315, [%rd53+-4];
	sub.f32 	%f316, %f315, %f484;
	fma.rn.f32 	%f317, %f316, 0f3BBB989D, 0f3F000000;
	cvt.sat.f32.f32 	%f318, %f317;
	fma.rm.f32 	%f319, %f318, %f279, %f278;
	add.f32 	%f320, %f319, 0fCB40007F;
	neg.f32 	%f321, %f320;
	fma.rn.f32 	%f322, %f316, 0f3FB8AA3B, %f321;
	fma.rn.f32 	%f323, %f316, 0f32A57060, %f322;
	mov.b32 	%r95, %f319;
	shl.b32 	%r96, %r95, 23;
	mov.b32 	%f324, %r96;
	ex2.approx.ftz.f32 	%f325, %f323;
	mul.f32 	%f326, %f325, %f324;
	div.rn.f32 	%f327, %f326, %f492;
	st.global.f32 	[%rd38+-4], %f327;
	ld.global.f32 	%f328, [%rd53];
	sub.f32 	%f329, %f328, %f484;
	fma.rn.f32 	%f330, %f329, 0f3BBB989D, 0f3F000000;
	cvt.sat.f32.f32 	%f331, %f330;
	fma.rm.f32 	%f332, %f331, %f279, %f278;
	add.f32 	%f333, %f332, 0fCB40007F;
	neg.f32 	%f334, %f333;
	fma.rn.f32 	%f335, %f329, 0f3FB8AA3B, %f334;
	fma.rn.f32 	%f336, %f329, 0f32A57060, %f335;
	mov.b32 	%r97, %f332;
	shl.b32 	%r98, %r97, 23;
	mov.b32 	%f337, %r98;
	ex2.approx.ftz.f32 	%f338, %f336;
	mul.f32 	%f339, %f338, %f337;
	div.rn.f32 	%f340, %f339, %f492;
	st.global.f32 	[%rd38], %f340;
	ld.global.f32 	%f341, [%rd53+4];
	sub.f32 	%f342, %f341, %f484;
	fma.rn.f32 	%f343, %f342, 0f3BBB989D, 0f3F000000;
	cvt.sat.f32.f32 	%f344, %f343;
	fma.rm.f32 	%f345, %f344, %f279, %f278;
	add.f32 	%f346, %f345, 0fCB40007F;
	neg.f32 	%f347, %f346;
	fma.rn.f32 	%f348, %f342, 0f3FB8AA3B, %f347;
	fma.rn.f32 	%f349, %f342, 0f32A57060, %f348;
	mov.b32 	%r99, %f345;
	shl.b32 	%r100, %r99, 23;
	mov.b32 	%f350, %r100;
	ex2.approx.ftz.f32 	%f351, %f349;
	mul.f32 	%f352, %f351, %f350;
	div.rn.f32 	%f353, %f352, %f492;
	st.global.f32 	[%rd38+4], %f353;
	ld.global.f32 	%f354, [%rd53+8];
	sub.f32 	%f355, %f354, %f484;
	fma.rn.f32 	%f356, %f355, 0f3BBB989D, 0f3F000000;
	cvt.sat.f32.f32 	%f357, %f356;
	fma.rm.f32 	%f358, %f357, %f279, %f278;
	add.f32 	%f359, %f358, 0fCB40007F;
	neg.f32 	%f360, %f359;
	fma.rn.f32 	%f361, %f355, 0f3FB8AA3B, %f360;
	fma.rn.f32 	%f362, %f355, 0f32A57060, %f361;
	mov.b32 	%r101, %f358;
	shl.b32 	%r102, %r101, 23;
	mov.b32 	%f363, %r102;
	ex2.approx.ftz.f32 	%f364, %f362;
	mul.f32 	%f365, %f364, %f363;
	div.rn.f32 	%f366, %f365, %f492;
	st.global.f32 	[%rd38+8], %f366;
	ld.global.f32 	%f367, [%rd53+12];
	sub.f32 	%f368, %f367, %f484;
	fma.rn.f32 	%f369, %f368, 0f3BBB989D, 0f3F000000;
	cvt.sat.f32.f32 	%f370, %f369;
	fma.rm.f32 	%f371, %f370, %f279, %f278;
	add.f32 	%f372, %f371, 0fCB40007F;
	neg.f32 	%f373, %f372;
	fma.rn.f32 	%f374, %f368, 0f3FB8AA3B, %f373;
	fma.rn.f32 	%f375, %f368, 0f32A57060, %f374;
	mov.b32 	%r103, %f371;
	shl.b32 	%r104, %r103, 23;
	mov.b32 	%f376, %r104;
	ex2.approx.ftz.f32 	%f377, %f375;
	mul.f32 	%f378, %f377, %f376;
	div.rn.f32 	%f379, %f378, %f492;
	st.global.f32 	[%rd38+12], %f379;
	add.s32 	%r135, %r135, 8;
	add.s32 	%r134, %r134, 8;
	add.s64 	%rd53, %rd53, 32;
	setp.ne.s32 	%p51, %r134, 0;
	@%p51 bra 	$L__BB0_30;
$L__BB0_31:
	setp.eq.s32 	%p52, %r32, 0;
	@%p52 bra 	$L__BB0_39;
	and.b32  	%r42, %r47, 3;
	setp.lt.u32 	%p53, %r32, 4;
	@%p53 bra 	$L__BB0_34;
	add.s32 	%r105, %r136, %r2;
	mul.wide.u32 	%rd39, %r136, 4;
	add.s64 	%rd40, %rd3, %rd39;
	ld.global.f32 	%f380, [%rd40];
	sub.f32 	%f381, %f380, %f484;
	fma.rn.f32 	%f382, %f381, 0f3BBB989D, 0f3F000000;
	cvt.sat.f32.f32 	%f383, %f382;
	mov.f32 	%f384, 0f4B400001;
	mov.f32 	%f385, 0f437C0000;
	fma.rm.f32 	%f386, %f383, %f385, %f384;
	add.f32 	%f387, %f386, 0fCB40007F;
	neg.f32 	%f388, %f387;
	fma.rn.f32 	%f389, %f381, 0f3FB8AA3B, %f388;
	fma.rn.f32 	%f390, %f381, 0f32A57060, %f389;
	mov.b32 	%r106, %f386;
	shl.b32 	%r107, %r106, 23;
	mov.b32 	%f391, %r107;
	ex2.approx.ftz.f32 	%f392, %f390;
	mul.f32 	%f393, %f392, %f391;
	div.rn.f32 	%f394, %f393, %f492;
	mul.wide.s32 	%rd41, %r105, 4;
	add.s64 	%rd42, %rd1, %rd41;
	st.global.f32 	[%rd42], %f394;
	ld.global.f32 	%f395, [%rd40+4];
	sub.f32 	%f396, %f395, %f484;
	fma.rn.f32 	%f397, %f396, 0f3BBB989D, 0f3F000000;
	cvt.sat.f32.f32 	%f398, %f397;
	fma.rm.f32 	%f399, %f398, %f385, %f384;
	add.f32 	%f400, %f399, 0fCB40007F;
	neg.f32 	%f401, %f400;
	fma.rn.f32 	%f402, %f396, 0f3FB8AA3B, %f401;
	fma.rn.f32 	%f403, %f396, 0f32A57060, %f402;
	mov.b32 	%r108, %f399;
	shl.b32 	%r109, %r108, 23;
	mov.b32 	%f404, %r109;
	ex2.approx.ftz.f32 	%f405, %f403;
	mul.f32 	%f406, %f405, %f404;
	div.rn.f32 	%f407, %f406, %f492;
	st.global.f32 	[%rd42+4], %f407;
	ld.global.f32 	%f408, [%rd40+8];
	sub.f32 	%f409, %f408, %f484;
	fma.rn.f32 	%f410, %f409, 0f3BBB989D, 0f3F000000;
	cvt.sat.f32.f32 	%f411, %f410;
	fma.rm.f32 	%f412, %f411, %f385, %f384;
	add.f32 	%f413, %f412, 0fCB40007F;
	neg.f32 	%f414, %f413;
	fma.rn.f32 	%f415, %f409, 0f3FB8AA3B, %f414;
	fma.rn.f32 	%f416, %f409, 0f32A57060, %f415;
	mov.b32 	%r110, %f412;
	shl.b32 	%r111, %r110, 23;
	mov.b32 	%f417, %r111;
	ex2.approx.ftz.f32 	%f418, %f416;
	mul.f32 	%f419, %f418, %f417;
	div.rn.f32 	%f420, %f419, %f492;
	st.global.f32 	[%rd42+8], %f420;
	ld.global.f32 	%f421, [%rd40+12];
	sub.f32 	%f422, %f421, %f484;
	fma.rn.f32 	%f423, %f422, 0f3BBB989D, 0f3F000000;
	cvt.sat.f32.f32 	%f424, %f423;
	fma.rm.f32 	%f425, %f424, %f385, %f384;
	add.f32 	%f426, %f425, 0fCB40007F;
	neg.f32 	%f427, %f426;
	fma.rn.f32 	%f428, %f422, 0f3FB8AA3B, %f427;
	fma.rn.f32 	%f429, %f422, 0f32A57060, %f428;
	mov.b32 	%r112, %f425;
	shl.b32 	%r113, %r112, 23;
	mov.b32 	%f430, %r113;
	ex2.approx.ftz.f32 	%f431, %f429;
	mul.f32 	%f432, %f431, %f430;
	div.rn.f32 	%f433, %f432, %f492;
	st.global.f32 	[%rd42+12], %f433;
	add.s32 	%r136, %r136, 4;
$L__BB0_34:
	setp.eq.s32 	%p54, %r42, 0;
	@%p54 bra 	$L__BB0_39;
	setp.eq.s32 	%p55, %r42, 1;
	@%p55 bra 	$L__BB0_37;
	add.s32 	%r114, %r136, %r2;
	mul.wide.u32 	%rd43, %r136, 4;
	add.s64 	%rd44, %rd3, %rd43;
	ld.global.f32 	%f434, [%rd44];
	sub.f32 	%f435, %f434, %f484;
	fma.rn.f32 	%f436, %f435, 0f3BBB989D, 0f3F000000;
	cvt.sat.f32.f32 	%f437, %f436;
	mov.f32 	%f438, 0f4B400001;
	mov.f32 	%f439, 0f437C0000;
	fma.rm.f32 	%f440, %f437, %f439, %f438;
	add.f32 	%f441, %f440, 0fCB40007F;
	neg.f32 	%f442, %f441;
	fma.rn.f32 	%f443, %f435, 0f3FB8AA3B, %f442;
	fma.rn.f32 	%f444, %f435, 0f32A57060, %f443;
	mov.b32 	%r115, %f440;
	shl.b32 	%r116, %r115, 23;
	mov.b32 	%f445, %r116;
	ex2.approx.ftz.f32 	%f446, %f444;
	mul.f32 	%f447, %f446, %f445;
	div.rn.f32 	%f448, %f447, %f492;
	mul.wide.s32 	%rd45, %r114, 4;
	add.s64 	%rd46, %rd1, %rd45;
	st.global.f32 	[%rd46], %f448;
	ld.global.f32 	%f449, [%rd44+4];
	sub.f32 	%f450, %f449, %f484;
	fma.rn.f32 	%f451, %f450, 0f3BBB989D, 0f3F000000;
	cvt.sat.f32.f32 	%f452, %f451;
	fma.rm.f32 	%f453, %f452, %f439, %f438;
	add.f32 	%f454, %f453, 0fCB40007F;
	neg.f32 	%f455, %f454;
	fma.rn.f32 	%f456, %f450, 0f3FB8AA3B, %f455;
	fma.rn.f32 	%f457, %f450, 0f32A57060, %f456;
	mov.b32 	%r117, %f453;
	shl.b32 	%r118, %r117, 23;
	mov.b32 	%f458, %r118;
	ex2.approx.ftz.f32 	%f459, %f457;
	mul.f32 	%f460, %f459, %f458;
	div.rn.f32 	%f461, %f460, %f492;
	st.global.f32 	[%rd46+4], %f461;
	add.s32 	%r136, %r136, 2;
$L__BB0_37:
	and.b32  	%r119, %r47, 1;
	setp.eq.b32 	%p56, %r119, 1;
	not.pred 	%p57, %p56;
	@%p57 bra 	$L__BB0_39;
	add.s32 	%r120, %r136, %r2;
	mul.wide.u32 	%rd47, %r136, 4;
	add.s64 	%rd48, %rd3, %rd47;
	ld.global.f32 	%f462, [%rd48];
	sub.f32 	%f463, %f462, %f484;
	fma.rn.f32 	%f464, %f463, 0f3BBB989D, 0f3F000000;
	cvt.sat.f32.f32 	%f465, %f464;
	mov.f32 	%f466, 0f4B400001;
	mov.f32 	%f467, 0f437C0000;
	fma.rm.f32 	%f468, %f465, %f467, %f466;
	add.f32 	%f469, %f468, 0fCB40007F;
	neg.f32 	%f470, %f469;
	fma.rn.f32 	%f471, %f463, 0f3FB8AA3B, %f470;
	fma.rn.f32 	%f472, %f463, 0f32A57060, %f471;
	mov.b32 	%r121, %f468;
	shl.b32 	%r122, %r121, 23;
	mov.b32 	%f473, %r122;
	ex2.approx.ftz.f32 	%f474, %f472;
	mul.f32 	%f475, %f474, %f473;
	div.rn.f32 	%f476, %f475, %f492;
	mul.wide.s32 	%rd49, %r120, 4;
	add.s64 	%rd50, %rd1, %rd49;
	st.global.f32 	[%rd50], %f476;
$L__BB0_39:
	ret;

}
	// .globl	_Z18softmax_shared_memPfS_ii
.visible .entry _Z18softmax_shared_memPfS_ii(
	.param .u64 .ptr .align 1 _Z18softmax_shared_memPfS_ii_param_0,
	.param .u64 .ptr .align 1 _Z18softmax_shared_memPfS_ii_param_1,
	.param .u32 _Z18softmax_shared_memPfS_ii_param_2,
	.param .u32 _Z18softmax_shared_memPfS_ii_param_3
)
{
	.reg .pred 	%p<58>;
	.reg .b32 	%r<126>;
	.reg .b32 	%f<226>;
	.reg .b64 	%rd<29>;

	ld.param.u64 	%rd5, [_Z18softmax_shared_memPfS_ii_param_0];
	ld.param.u64 	%rd6, [_Z18softmax_shared_memPfS_ii_param_1];
	ld.param.u32 	%r51, [_Z18softmax_shared_memPfS_ii_param_2];
	ld.param.u32 	%r50, [_Z18softmax_shared_memPfS_ii_param_3];
	cvta.to.global.u64 	%rd1, %rd6;
	mov.u32 	%r1, %ctaid.x;
	mov.u32 	%r2, %tid.x;
	setp.ge.s32 	%p1, %r1, %r51;
	@%p1 bra 	$L__BB1_39;
	setp.ge.s32 	%p2, %r2, %r50;
	@%p2 bra 	$L__BB1_3;
	mad.lo.s32 	%r52, %r50, %r1, %r2;
	cvta.to.global.u64 	%rd7, %rd5;
	mul.wide.u32 	%rd8, %r52, 4;
	add.s64 	%rd9, %rd7, %rd8;
	ld.global.f32 	%f24, [%rd9];
	shl.b32 	%r53, %r2, 2;
	mov.u32 	%r54, temp;
	add.s32 	%r55, %r54, %r53;
	st.shared.f32 	[%r55], %f24;
$L__BB1_3:
	bar.sync 	0;
	setp.ne.s32 	%p3, %r2, 0;
	@%p3 bra 	$L__BB1_39;
	ld.shared.f32 	%f218, [temp];
	setp.lt.s32 	%p4, %r50, 2;
	@%p4 bra 	$L__BB1_18;
	add.s32 	%r3, %r50, -1;
	add.s32 	%r57, %r50, -2;
	and.b32  	%r4, %r3, 15;
	setp.lt.u32 	%p5, %r57, 15;
	mov.b32 	%r110, 1;
	@%p5 bra 	$L__BB1_9;
	mov.u32 	%r60, temp;
	add.s32 	%r114, %r60, 32;
	and.b32  	%r61, %r3, -16;
	neg.s32 	%r116, %r61;
	mov.b32 	%r115, 0;
$L__BB1_7:
	.pragma "nounroll";
	ld.shared.f32 	%f26, [%r114+-28];
	setp.gt.f32 	%p6, %f26, %f218;
	selp.f32 	%f27, %f26, %f218, %p6;
	ld.shared.v2.f32 	{%f28, %f29}, [%r114+-24];
	setp.gt.f32 	%p7, %f28, %f27;
	selp.f32 	%f30, %f28, %f27, %p7;
	setp.gt.f32 	%p8, %f29, %f30;
	selp.f32 	%f31, %f29, %f30, %p8;
	ld.shared.v4.f32 	{%f32, %f33, %f34, %f35}, [%r114+-16];
	setp.gt.f32 	%p9, %f32, %f31;
	selp.f32 	%f36, %f32, %f31, %p9;
	setp.gt.f32 	%p10, %f33, %f36;
	selp.f32 	%f37, %f33, %f36, %p10;
	setp.gt.f32 	%p11, %f34, %f37;
	selp.f32 	%f38, %f34, %f37, %p11;
	setp.gt.f32 	%p12, %f35, %f38;
	selp.f32 	%f39, %f35, %f38, %p12;
	ld.shared.v4.f32 	{%f40, %f41, %f42, %f43}, [%r114];
	setp.gt.f32 	%p13, %f40, %f39;
	selp.f32 	%f44, %f40, %f39, %p13;
	setp.gt.f32 	%p14, %f41, %f44;
	selp.f32 	%f45, %f41, %f44, %p14;
	setp.gt.f32 	%p15, %f42, %f45;
	selp.f32 	%f46, %f42, %f45, %p15;
	setp.gt.f32 	%p16, %f43, %f46;
	selp.f32 	%f47, %f43, %f46, %p16;
	ld.shared.v4.f32 	{%f48, %f49, %f50, %f51}, [%r114+16];
	setp.gt.f32 	%p17, %f48, %f47;
	selp.f32 	%f52, %f48, %f47, %p17;
	setp.gt.f32 	%p18, %f49, %f52;
	selp.f32 	%f53, %f49, %f52, %p18;
	setp.gt.f32 	%p19, %f50, %f53;
	selp.f32 	%f54, %f50, %f53, %p19;
	setp.gt.f32 	%p20, %f51, %f54;
	selp.f32 	%f55, %f51, %f54, %p20;
	ld.shared.f32 	%f56, [%r114+32];
	setp.gt.f32 	%p21, %f56, %f55;
	selp.f32 	%f218, %f56, %f55, %p21;
	add.s32 	%r116, %r116, 16;
	add.s32 	%r115, %r115, 16;
	add.s32 	%r114, %r114, 64;
	setp.eq.s32 	%p22, %r116, 0;
	@%p22 bra 	$L__BB1_8;
	bra.uni 	$L__BB1_7;
$L__BB1_8:
	add.s32 	%r110, %r115, 1;
$L__BB1_9:
	setp.eq.s32 	%p23, %r4, 0;
	@%p23 bra 	$L__BB1_18;
	and.b32  	%r8, %r3, 7;
	setp.lt.u32 	%p24, %r4, 8;
	@%p24 bra 	$L__BB1_12;
	shl.b32 	%r62, %r110, 2;
	mov.u32 	%r63, temp;
	add.s32 	%r64, %r63, %r62;
	ld.shared.f32 	%f58, [%r64];
	setp.gt.f32 	%p25, %f58, %f218;
	selp.f32 	%f59, %f58, %f218, %p25;
	ld.shared.f32 	%f60, [%r64+4];
	setp.gt.f32 	%p26, %f60, %f59;
	selp.f32 	%f61, %f60, %f59, %p26;
	ld.shared.f32 	%f62, [%r64+8];
	setp.gt.f32 	%p27, %f62, %f61;
	selp.f32 	%f63, %f62, %f61, %p27;
	ld.shared.f32 	%f64, [%r64+12];
	setp.gt.f32 	%p28, %f64, %f63;
	selp.f32 	%f65, %f64, %f63, %p28;
	ld.shared.f32 	%f66, [%r64+16];
	setp.gt.f32 	%p29, %f66, %f65;
	selp.f32 	%f67, %f66, %f65, %p29;
	ld.shared.f32 	%f68, [%r64+20];
	setp.gt.f32 	%p30, %f68, %f67;
	selp.f32 	%f69, %f68, %f67, %p30;
	ld.shared.f32 	%f70, [%r64+24];
	setp.gt.f32 	%p31, %f70, %f69;
	selp.f32 	%f71, %f70, %f69, %p31;
	ld.shared.f32 	%f72, [%r64+28];
	setp.gt.f32 	%p32, %f72, %f71;
	selp.f32 	%f218, %f72, %f71, %p32;
	add.s32 	%r110, %r110, 8;
$L__BB1_12:
	setp.eq.s32 	%p33, %r8, 0;
	@%p33 bra 	$L__BB1_18;
	and.b32  	%r11, %r3, 3;
	setp.lt.u32 	%p34, %r8, 4;
	@%p34 bra 	$L__BB1_15;
	shl.b32 	%r65, %r110, 2;
	mov.u32 	%r66, temp;
	add.s32 	%r67, %r66, %r65;
	ld.shared.f32 	%f74, [%r67];
	setp.gt.f32 	%p35, %f74, %f218;
	selp.f32 	%f75, %f74, %f218, %p35;
	ld.shared.f32 	%f76, [%r67+4];
	setp.gt.f32 	%p36, %f76, %f75;
	selp.f32 	%f77, %f76, %f75, %p36;
	ld.shared.f32 	%f78, [%r67+8];
	setp.gt.f32 	%p37, %f78, %f77;
	selp.f32 	%f79, %f78, %f77, %p37;
	ld.shared.f32 	%f80, [%r67+12];
	setp.gt.f32 	%p38, %f80, %f79;
	selp.f32 	%f218, %f80, %f79, %p38;
	add.s32 	%r110, %r110, 4;
$L__BB1_15:
	setp.eq.s32 	%p39, %r11, 0;
	@%p39 bra 	$L__BB1_18;
	shl.b32 	%r68, %r110, 2;
	mov.u32 	%r69, temp;
	add.s32 	%r113, %r69, %r68;
	neg.s32 	%r112, %r11;
$L__BB1_17:
	.pragma "nounroll";
	ld.shared.f32 	%f81, [%r113];
	setp.gt.f32 	%p40, %f81, %f218;
	selp.f32 	%f218, %f81, %f218, %p40;
	add.s32 	%r113, %r113, 4;
	add.s32 	%r112, %r112, 1;
	setp.ne.s32 	%p41, %r112, 0;
	@%p41 bra 	$L__BB1_17;
$L__BB1_18:
	setp.lt.s32 	%p42, %r50, 1;
	mov.f32 	%f224, 0f00000000;
	@%p42 bra 	$L__BB1_27;
	and.b32  	%r20, %r50, 3;
	setp.lt.u32 	%p43, %r50, 4;
	mov.f32 	%f224, 0f00000000;
	mov.b32 	%r117, 0;
	@%p43 bra 	$L__BB1_22;
	and.b32  	%r117, %r50, 2147483644;
	neg.s32 	%r120, %r117;
	mov.f32 	%f224, 0f00000000;
	mov.u32 	%r119, temp;
$L__BB1_21:
	.pragma "nounroll";
	ld.shared.v4.f32 	{%f86, %f87, %f88, %f89}, [%r119];
	sub.f32 	%f90, %f86, %f218;
	fma.rn.f32 	%f91, %f90, 0f3BBB989D, 0f3F000000;
	cvt.sat.f32.f32 	%f92, %f91;
	mov.f32 	%f93, 0f4B400001;
	mov.f32 	%f94, 0f437C0000;
	fma.rm.f32 	%f95, %f92, %f94, %f93;
	add.f32 	%f96, %f95, 0fCB40007F;
	neg.f32 	%f97, %f96;
	fma.rn.f32 	%f98, %f90, 0f3FB8AA3B, %f97;
	fma.rn.f32 	%f99, %f90, 0f32A57060, %f98;
	mov.b32 	%r72, %f95;
	shl.b32 	%r73, %r72, 23;
	mov.b32 	%f100, %r73;
	ex2.approx.ftz.f32 	%f101, %f99;
	mul.f32 	%f102, %f101, %f100;
	add.f32 	%f103, %f224, %f102;
	sub.f32 	%f104, %f87, %f218;
	fma.rn.f32 	%f105, %f104, 0f3BBB989D, 0f3F000000;
	cvt.sat.f32.f32 	%f106, %f105;
	fma.rm.f32 	%f107, %f106, %f94, %f93;
	add.f32 	%f108, %f107, 0fCB40007F;
	neg.f32 	%f109, %f108;
	fma.rn.f32 	%f110, %f104, 0f3FB8AA3B, %f109;
	fma.rn.f32 	%f111, %f104, 0f32A57060, %f110;
	mov.b32 	%r74, %f107;
	shl.b32 	%r75, %r74, 23;
	mov.b32 	%f112, %r75;
	ex2.approx.ftz.f32 	%f113, %f111;
	mul.f32 	%f114, %f113, %f112;
	add.f32 	%f115, %f103, %f114;
	sub.f32 	%f116, %f88, %f218;
	fma.rn.f32 	%f117, %f116, 0f3BBB989D, 0f3F000000;
	cvt.sat.f32.f32 	%f118, %f117;
	fma.rm.f32 	%f119, %f118, %f94, %f93;
	add.f32 	%f120, %f119, 0fCB40007F;
	neg.f32 	%f121, %f120;
	fma.rn.f32 	%f122, %f116, 0f3FB8AA3B, %f121;
	fma.rn.f32 	%f123, %f116, 0f32A57060, %f122;
	mov.b32 	%r76, %f119;
	shl.b32 	%r77, %r76, 23;
	mov.b32 	%f124, %r77;
	ex2.approx.ftz.f32 	%f125, %f123;
	mul.f32 	%f126, %f125, %f124;
	add.f32 	%f127, %f115, %f126;
	sub.f32 	%f128, %f89, %f218;
	fma.rn.f32 	%f129, %f128, 0f3BBB989D, 0f3F000000;
	cvt.sat.f32.f32 	%f130, %f129;
	fma.rm.f32 	%f131, %f130, %f94, %f93;
	add.f32 	%f132, %f131, 0fCB40007F;
	neg.f32 	%f133, %f132;
	fma.rn.f32 	%f134, %f128, 0f3FB8AA3B, %f133;
	fma.rn.f32 	%f135, %f128, 0f32A57060, %f134;
	mov.b32 	%r78, %f131;
	shl.b32 	%r79, %r78, 23;
	mov.b32 	%f136, %r79;
	ex2.approx.ftz.f32 	%f137, %f135;
	mul.f32 	%f138, %f137, %f136;
	st.shared.v4.f32 	[%r119], {%f102, %f114, %f126, %f138};
	add.f32 	%f224, %f127, %f138;
	add.s32 	%r120, %r120, 4;
	add.s32 	%r119, %r119, 16;
	setp.eq.s32 	%p44, %r120, 0;
	@%p44 bra 	$L__BB1_22;
	bra.uni 	$L__BB1_21;
$L__BB1_22:
	setp.eq.s32 	%p45, %r20, 0;
	@%p45 bra 	$L__BB1_27;
	setp.eq.s32 	%p46, %r20, 1;
	@%p46 bra 	$L__BB1_25;
	shl.b32 	%r80, %r117, 2;
	mov.u32 	%r81, temp;
	add.s32 	%r82, %r81, %r80;
	ld.shared.f32 	%f140, [%r82];
	sub.f32 	%f141, %f140, %f218;
	fma.rn.f32 	%f142, %f141, 0f3BBB989D, 0f3F000000;
	cvt.sat.f32.f32 	%f143, %f142;
	mov.f32 	%f144, 0f4B400001;
	mov.f32 	%f145, 0f437C0000;
	fma.rm.f32 	%f146, %f143, %f145, %f144;
	add.f32 	%f147, %f146, 0fCB40007F;
	neg.f32 	%f148, %f147;
	fma.rn.f32 	%f149, %f141, 0f3FB8AA3B, %f148;
	fma.rn.f32 	%f150, %f141, 0f32A57060, %f149;
	mov.b32 	%r83, %f146;
	shl.b32 	%r84, %r83, 23;
	mov.b32 	%f151, %r84;
	ex2.approx.ftz.f32 	%f152, %f150;
	mul.f32 	%f153, %f152, %f151;
	st.shared.f32 	[%r82], %f153;
	add.f32 	%f154, %f224, %f153;
	ld.shared.f32 	%f155, [%r82+4];
	sub.f32 	%f156, %f155, %f218;
	fma.rn.f32 	%f157, %f156, 0f3BBB989D, 0f3F000000;
	cvt.sat.f32.f32 	%f158, %f157;
	fma.rm.f32 	%f159, %f158, %f145, %f144;
	add.f32 	%f160, %f159, 0fCB40007F;
	neg.f32 	%f161, %f160;
	fma.rn.f32 	%f162, %f156, 0f3FB8AA3B, %f161;
	fma.rn.f32 	%f163, %f156, 0f32A57060, %f162;
	mov.b32 	%r85, %f159;
	shl.b32 	%r86, %r85, 23;
	mov.b32 	%f164, %r86;
	ex2.approx.ftz.f32 	%f165, %f163;
	mul.f32 	%f166, %f165, %f164;
	st.shared.f32 	[%r82+4], %f166;
	add.f32 	%f224, %f154, %f166;
	add.s32 	%r117, %r117, 2;
$L__BB1_25:
	and.b32  	%r87, %r50, 1;
	setp.eq.b32 	%p47, %r87, 1;
	not.pred 	%p48, %p47;
	@%p48 bra 	$L__BB1_27;
	shl.b32 	%r88, %r117, 2;
	mov.u32 	%r89, temp;
	add.s32 	%r90, %r89, %r88;
	ld.shared.f32 	%f167, [%r90];
	sub.f32 	%f168, %f167, %f218;
	fma.rn.f32 	%f169, %f168, 0f3BBB989D, 0f3F000000;
	cvt.sat.f32.f32 	%f170, %f169;
	mov.f32 	%f171, 0f4B400001;
	mov.f32 	%f172, 0f437C0000;
	fma.rm.f32 	%f173, %f170, %f172, %f171;
	add.f32 	%f174, %f173, 0fCB40007F;
	neg.f32 	%f175, %f174;
	fma.rn.f32 	%f176, %f168, 0f3FB8AA3B, %f175;
	fma.rn.f32 	%f177, %f168, 0f32A57060, %f176;
	mov.b32 	%r91, %f173;
	shl.b32 	%r92, %r91, 23;
	mov.b32 	%f178, %r92;
	ex2.approx.ftz.f32 	%f179, %f177;
	mul.f32 	%f180, %f179, %f178;
	st.shared.f32 	[%r90], %f180;
	add.f32 	%f224, %f224, %f180;
$L__BB1_27:
	setp.lt.s32 	%p49, %r50, 1;
	@%p49 bra 	$L__BB1_39;
	mul.lo.s32 	%r32, %r50, %r1;
	and.b32  	%r33, %r50, 7;
	setp.lt.u32 	%p50, %r50, 8;
	mov.b32 	%r123, 0;
	@%p50 bra 	$L__BB1_31;
	and.b32  	%r123, %r50, 2147483640;
	neg.s32 	%r122, %r123;
	mul.wide.u32 	%rd10, %r32, 4;
	add.s64 	%rd11, %rd10, %rd1;
	add.s64 	%rd28, %rd11, 16;
	mov.u32 	%r95, temp;
	add.s32 	%r121, %r95, 16;
$L__BB1_30:
	.pragma "nounroll";
	ld.shared.v4.f32 	{%f181, %f182, %f183, %f184}, [%r121+-16];
	div.rn.f32 	%f185, %f181, %f224;
	st.global.f32 	[%rd28+-16], %f185;
	div.rn.f32 	%f186, %f182, %f224;
	st.global.f32 	[%rd28+-12], %f186;
	div.rn.f32 	%f187, %f183, %f224;
	st.global.f32 	[%rd28+-8], %f187;
	div.rn.f32 	%f188, %f184, %f224;
	st.global.f32 	[%rd28+-4], %f188;
	ld.shared.v4.f32 	{%f189, %f190, %f191, %f192}, [%r121];
	div.rn.f32 	%f193, %f189, %f224;
	st.global.f32 	[%rd28], %f193;
	div.rn.f32 	%f194, %f190, %f224;
	st.global.f32 	[%rd28+4], %f194;
	div.rn.f32 	%f195, %f191, %f224;
	st.global.f32 	[%rd28+8], %f195;
	div.rn.f32 	%f196, %f192, %f224;
	st.global.f32 	[%rd28+12], %f196;
	add.s32 	%r122, %r122, 8;
	add.s32 	%r121, %r121, 32;
	add.s64 	%rd28, %rd28, 32;
	setp.ne.s32 	%p51, %r122, 0;
	@%p51 bra 	$L__BB1_30;
$L__BB1_31:
	setp.eq.s32 	%p52, %r33, 0;
	@%p52 bra 	$L__BB1_39;
	and.b32  	%r45, %r50, 3;
	setp.lt.u32 	%p53, %r33, 4;
	@%p53 bra 	$L__BB1_34;
	shl.b32 	%r96, %r123, 2;
	mov.u32 	%r97, temp;
	add.s32 	%r98, %r97, %r96;
	ld.shared.f32 	%f197, [%r98];
	div.rn.f32 	%f198, %f197, %f224;
	add.s32 	%r99, %r123, %r32;
	mul.wide.u32 	%rd12, %r99, 4;
	add.s64 	%rd13, %rd1, %rd12;
	st.global.f32 	[%rd13], %f198;
	ld.shared.f32 	%f199, [%r98+4];
	div.rn.f32 	%f200, %f199, %f224;
	cvt.u64.u32 	%rd14, %r32;
	cvt.u64.u32 	%rd15, %r123;
	add.s64 	%rd16, %rd15, %rd14;
	shl.b64 	%rd17, %rd16, 2;
	add.s64 	%rd18, %rd1, %rd17;
	st.global.f32 	[%rd18+4], %f200;
	ld.shared.f32 	%f201, [%r98+8];
	div.rn.f32 	%f202, %f201, %f224;
	st.global.f32 	[%rd18+8], %f202;
	ld.shared.f32 	%f203, [%r98+12];
	div.rn.f32 	%f204, %f203, %f224;
	st.global.f32 	[%rd18+12], %f204;
	add.s32 	%r123, %r123, 4;
$L__BB1_34:
	setp.eq.s32 	%p54, %r45, 0;
	@%p54 bra 	$L__BB1_39;
	setp.eq.s32 	%p55, %r45, 1;
	@%p55 bra 	$L__BB1_37;
	shl.b32 	%r100, %r123, 2;
	mov.u32 	%r101, temp;
	add.s32 	%r102, %r101, %r100;
	ld.shared.f32 	%f205, [%r102];
	div.rn.f32 	%f206, %f205, %f224;
	add.s32 	%r103, %r123, %r32;
	mul.wide.u32 	%rd19, %r103, 4;
	add.s64 	%rd20, %rd1, %rd19;
	st.global.f32 	[%rd20], %f206;
	ld.shared.f32 	%f207, [%r102+4];
	div.rn.f32 	%f208, %f207, %f224;
	cvt.u64.u32 	%rd21, %r32;
	cvt.u64.u32 	%rd22, %r123;
	add.s64 	%rd23, %rd22, %rd21;
	shl.b64 	%rd24, %rd23, 2;
	add.s64 	%rd25, %rd1, %rd24;
	st.global.f32 	[%rd25+4], %f208;
	add.s32 	%r123, %r123, 2;
$L__BB1_37:
	and.b32  	%r104, %r50, 1;
	setp.eq.b32 	%p56, %r104, 1;
	not.pred 	%p57, %p56;
	@%p57 bra 	$L__BB1_39;
	shl.b32 	%r105, %r123, 2;
	mov.u32 	%r106, temp;
	add.s32 	%r107, %r106, %r105;
	ld.shared.f32 	%f209, [%r107];
	div.rn.f32 	%f210, %f209, %f224;
	add.s32 	%r108, %r123, %r32;
	mul.wide.u32 	%rd26, %r108, 4;
	add.s64 	%rd27, %rd1, %rd26;
	st.global.f32 	[%rd27], %f210;
$L__BB1_39:
	ret;

}


// ===== COMPILED SASS (sm_100) =====

	.target	sm_100

	.elftype	@"ET_EXEC"


//--------------------- .note.nv.tkinfo           --------------------------
	.section	.note.nv.tkinfo,"",@"SHT_NOTE"
	.sectionflags	@"SHF_NOTE_NV_TKINFO"
	.tkinfo
        /*0018*/ 	.word	0x00000002
        /*0030*/ 	.string	""
        /*0030*/ 	.string	"ptxas"
        /*0030*/ 	.string	"Cuda compilation tools, release 13.0, V13.0.88"
        /*0030*/ 	.string	"Build cuda_13.0.r13.0/compiler.36424714_0"
        /*0030*/ 	.string	"-arch sm_100 -m 64 "



//--------------------- .note.nv.cuinfo           --------------------------
	.section	.note.nv.cuinfo,"",@"SHT_NOTE"
	.sectionflags	@"SHF_NOTE_NV_CUINFO"
        /*0018*/ 	.short	0x0002
        /*001a*/ 	.short	0x0064
        /*001c*/ 	.short	0x0082
	.zero		2


//--------------------- .nv.info                  --------------------------
	.section	.nv.info,"",@"SHT_CUDA_INFO"
	.align	4


	//----- nvinfo : EIATTR_REGCOUNT
	.align		4
        /*0000*/ 	.byte	0x04, 0x2f
        /*0002*/ 	.short	(.L_1 - .L_0)
	.align		4
.L_0:
        /*0004*/ 	.word	index@(_Z13softmax_naivePfS_ii)
        /*0008*/ 	.word	0x00000020


	//----- nvinfo : EIATTR_FRAME_SIZE
	.align		4
.L_1:
        /*000c*/ 	.byte	0x04, 0x11
        /*000e*/ 	.short	(.L_3 - .L_2)
	.align		4
.L_2:
        /*0010*/ 	.word	index@($__internal_1_$__cuda_sm3x_div_rn_noftz_f32_slowpath)
        /*0014*/ 	.word	0x00000000


	//----- nvinfo : EIATTR_FRAME_SIZE
	.align		4
.L_3:
        /*0018*/ 	.byte	0x04, 0x11
        /*001a*/ 	.short	(.L_5 - .L_4)
	.align		4
.L_4:
        /*001c*/ 	.word	index@(_Z13softmax_naivePfS_ii)
        /*0020*/ 	.word	0x00000000


	//----- nvinfo : EIATTR_REGCOUNT
	.align		4
.L_5:
        /*0024*/ 	.byte	0x04, 0x2f
        /*0026*/ 	.short	(.L_7 - .L_6)
	.align		4
.L_6:
        /*0028*/ 	.word	index@(_Z18softmax_shared_memPfS_ii)
        /*002c*/ 	.word	0x00000019


	//----- nvinfo : EIATTR_FRAME_SIZE
	.align		4
.L_7:
        /*0030*/ 	.byte	0x04, 0x11
        /*0032*/ 	.short	(.L_9 - .L_8)
	.align		4
.L_8:
        /*0034*/ 	.word	index@($__internal_0_$__cuda_sm3x_div_rn_noftz_f32_slowpath)
        /*0038*/ 	.word	0x00000000


	//----- nvinfo : EIATTR_FRAME_SIZE
	.align		4
.L_9:
        /*003c*/ 	.byte	0x04, 0x11
        /*003e*/ 	.short	(.L_11 - .L_10)
	.align		4
.L_10:
        /*0040*/ 	.word	index@(_Z18softmax_shared_memPfS_ii)
        /*0044*/ 	.word	0x00000000


	//----- nvinfo : EIATTR_MIN_STACK_SIZE
	.align		4
.L_11:
        /*0048*/ 	.byte	0x04, 0x12
        /*004a*/ 	.short	(.L_13 - .L_12)
	.align		4
.L_12:
        /*004c*/ 	.word	index@(_Z18softmax_shared_memPfS_ii)
        /*0050*/ 	.word	0x00000000


	//----- nvinfo : EIATTR_MIN_STACK_SIZE
	.align		4
.L_13:
        /*0054*/ 	.byte	0x04, 0x12
        /*0056*/ 	.short	(.L_15 - .L_14)
	.align		4
.L_14:
        /*0058*/ 	.word	index@(_Z13softmax_naivePfS_ii)
        /*005c*/ 	.word	0x00000000
.L_15:


//--------------------- .nv.compat                --------------------------
	.section	.nv.compat,"",@"SHT_CUDA_COMPAT_INFO"
	.align	4
        /*0000*/ 	.byte	0x02, 0x09, 0x00, 0x00, 0x02, 0x02, 0x01, 0x00, 0x02, 0x05, 0x05, 0x00, 0x03, 0x07, 0x01, 0x01
        /*0010*/ 	.byte	0x02, 0x03, 0x00, 0x00, 0x02, 0x06, 0x01, 0x00, 0x04, 0x0b, 0x08, 0x00, 0x01, 0x00, 0x00, 0x00
        /*0020*/ 	.byte	0x00, 0x00, 0x00, 0x00


//--------------------- .nv.info._Z18softmax_shared_memPfS_ii --------------------------
	.section	.nv.info._Z18softmax_shared_memPfS_ii,"",@"SHT_CUDA_INFO"
	.sectionflags	@""
	.align	4


	//----- nvinfo : EIATTR_CUDA_API_VERSION
	.align		4
        /*0000*/ 	.byte	0x04, 0x37
        /*0002*/ 	.short	(.L_17 - .L_16)
.L_16:
        /*0004*/ 	.word	0x00000082


	//----- nvinfo : EIATTR_KPARAM_INFO
	.align		4
.L_17:
        /*0008*/ 	.byte	0x04, 0x17
        /*000a*/ 	.short	(.L_19 - .L_18)
.L_18:
        /*000c*/ 	.word	0x00000000
        /*0010*/ 	.short	0x0003
        /*0012*/ 	.short	0x0014
        /*0014*/ 	.byte	0x00, 0xf0, 0x11, 0x00


	//----- nvinfo : EIATTR_KPARAM_INFO
	.align		4
.L_19:
        /*0018*/ 	.byte	0x04, 0x17
        /*001a*/ 	.short	(.L_21 - .L_20)
.L_20:
        /*001c*/ 	.word	0x00000000
        /*0020*/ 	.short	0x0002
        /*0022*/ 	.short	0x0010
        /*0024*/ 	.byte	0x00, 0xf0, 0x11, 0x00


	//----- nvinfo : EIATTR_KPARAM_INFO
	.align		4
.L_21:
        /*0028*/ 	.byte	0x04, 0x17
        /*002a*/ 	.short	(.L_23 - .L_22)
.L_22:
        /*002c*/ 	.word	0x00000000
        /*0030*/ 	.short	0x0001
        /*0032*/ 	.short	0x0008
        /*0034*/ 	.byte	0x00, 0xf5, 0x21, 0x00


	//----- nvinfo : EIATTR_KPARAM_INFO
	.align		4
.L_23:
        /*0038*/ 	.byte	0x04, 0x17
        /*003a*/ 	.short	(.L_25 - .L_24)
.L_24:
        /*003c*/ 	.word	0x00000000
        /*0040*/ 	.short	0x0000
        /*0042*/ 	.short	0x0000
        /*0044*/ 	.byte	0x00, 0xf5, 0x21, 0x00


	//----- nvinfo : EIATTR_SPARSE_MMA_MASK
	.align		4
.L_25:
        /*0048*/ 	.byte	0x03, 0x50
        /*004a*/ 	.short	0x0000


	//----- nvinfo : EIATTR_MAXREG_COUNT
	.align		4
        /*004c*/ 	.byte	0x03, 0x1b
        /*004e*/ 	.short	0x00ff


	//----- nvinfo : EIATTR_NUM_BARRIERS
	.align		4
        /*0050*/ 	.byte	0x02, 0x4c
        /*0052*/ 	.byte	0x01
	.zero		1


	//----- nvinfo : EIATTR_MERCURY_ISA_VERSION
	.align		4
        /*0054*/ 	.byte	0x03, 0x5f
        /*0056*/ 	.short	0x0101


	//----- nvinfo : EIATTR_UNUSED_LOAD_BYTE_OFFSET
	.align		4
        /*0058*/ 	.byte	0x04, 0x44
        /*005a*/ 	.short	(.L_27 - .L_26)


	//   ....[0]....
.L_26:
        /*005c*/ 	.word	0x00000280
        /*0060*/ 	.word	0x0000fff0


	//----- nvinfo : EIATTR_VRC_CTA_INIT_COUNT
	.align		4
.L_27:
        /*0064*/ 	.byte	0x02, 0x4a
	.zero		1
	.zero		1


	//----- nvinfo : EIATTR_EXIT_INSTR_OFFSETS
	.align		4
        /*0068*/ 	.byte	0x04, 0x1c
        /*006a*/ 	.short	(.L_29 - .L_28)


	//   ....[0]....
.L_28:
        /*006c*/ 	.word	0x00000040


	//   ....[1]....
        /*0070*/ 	.word	0x00000170


	//   ....[2]....
        /*0074*/ 	.word	0x00001130


	//   ....[3]....
        /*0078*/ 	.word	0x00001980


	//   ....[4]....
        /*007c*/ 	.word	0x00001e50


	//   ....[5]....
        /*0080*/ 	.word	0x00002150


	//   ....[6]....
        /*0084*/ 	.word	0x000022c0


	//----- nvinfo : EIATTR_CRS_STACK_SIZE
	.align		4
.L_29:
        /*0088*/ 	.byte	0x04, 0x1e
        /*008a*/ 	.short	(.L_31 - .L_30)
.L_30:
        /*008c*/ 	.word	0x00000000


	//----- nvinfo : EIATTR_CBANK_PARAM_SIZE
	.align		4
.L_31:
        /*0090*/ 	.byte	0x03, 0x19
        /*0092*/ 	.short	0x0018


	//----- nvinfo : EIATTR_PARAM_CBANK
	.align		4
        /*0094*/ 	.byte	0x04, 0x0a
        /*0096*/ 	.short	(.L_33 - .L_32)
	.align		4
.L_32:
        /*0098*/ 	.word	index@(.nv.constant0._Z18softmax_shared_memPfS_ii)
        /*009c*/ 	.short	0x0380
        /*009e*/ 	.short	0x0018


	//----- nvinfo : EIATTR_SW_WAR
	.align		4
.L_33:
        /*00a0*/ 	.byte	0x04, 0x36
        /*00a2*/ 	.short	(.L_35 - .L_34)
.L_34:
        /*00a4*/ 	.word	0x00000008
.L_35:


//--------------------- .nv.info._Z13softmax_naivePfS_ii --------------------------
	.section	.nv.info._Z13softmax_naivePfS_ii,"",@"SHT_CUDA_INFO"
	.sectionflags	@""
	.align	4


	//----- nvinfo : EIATTR_CUDA_API_VERSION
	.align		4
        /*0000*/ 	.byte	0x04, 0x37
        /*0002*/ 	.short	(.L_37 - .L_36)
.L_36:
        /*0004*/ 	.word	0x00000082


	//----- nvinfo : EIATTR_KPARAM_INFO
	.align		4
.L_37:
        /*0008*/ 	.byte	0x04, 0x17
        /*000a*/ 	.short	(.L_39 - .L_38)
.L_38:
        /*000c*/ 	.word	0x00000000
        /*0010*/ 	.short	0x0003
        /*0012*/ 	.short	0x0014
        /*0014*/ 	.byte	0x00, 0xf0, 0x11, 0x00


	//----- nvinfo : EIATTR_KPARAM_INFO
	.align		4
.L_39:
        /*0018*/ 	.byte	0x04, 0x17
        /*001a*/ 	.short	(.L_41 - .L_40)
.L_40:
        /*001c*/ 	.word	0x00000000
        /*0020*/ 	.short	0x0002
        /*0022*/ 	.short	0x0010
        /*0024*/ 	.byte	0x00, 0xf0, 0x11, 0x00


	//----- nvinfo : EIATTR_KPARAM_INFO
	.align		4
.L_41:
        /*0028*/ 	.byte	0x04, 0x17
        /*002a*/ 	.short	(.L_43 - .L_42)
.L_42:
        /*002c*/ 	.word	0x00000000
        /*0030*/ 	.short	0x0001
        /*0032*/ 	.short	0x0008
        /*0034*/ 	.byte	0x00, 0xf5, 0x21, 0x00


	//----- nvinfo : EIATTR_KPARAM_INFO
	.align		4
.L_43:
        /*0038*/ 	.byte	0x04, 0x17
        /*003a*/ 	.short	(.L_45 - .L_44)
.L_44:
        /*003c*/ 	.word	0x00000000
        /*0040*/ 	.short	0x0000
        /*0042*/ 	.short	0x0000
        /*0044*/ 	.byte	0x00, 0xf5, 0x21, 0x00


	//----- nvinfo : EIATTR_SPARSE_MMA_MASK
	.align		4
.L_45:
        /*0048*/ 	.byte	0x03, 0x50
        /*004a*/ 	.short	0x0000


	//----- nvinfo : EIATTR_MAXREG_COUNT
	.align		4
        /*004c*/ 	.byte	0x03, 0x1b
        /*004e*/ 	.short	0x00ff


	//----- nvinfo : EIATTR_MERCURY_ISA_VERSION
	.align		4
        /*0050*/ 	.byte	0x03, 0x5f
        /*0052*/ 	.short	0x0101


	//----- nvinfo : EIATTR_VRC_CTA_INIT_COUNT
	.align		4
        /*0054*/ 	.byte	0x02, 0x4a
	.zero		1
	.zero		1


	//----- nvinfo : EIATTR_EXIT_INSTR_OFFSETS
	.align		4
        /*0058*/ 	.byte	0x04, 0x1c
        /*005a*/ 	.short	(.L_47 - .L_46)


	//   ....[0]....
.L_46:
        /*005c*/ 	.word	0x00000070


	//   ....[1]....
        /*0060*/ 	.word	0x00001550


	//   ....[2]....
        /*0064*/ 	.word	0x00002420


	//   ....[3]....
        /*0068*/ 	.word	0x00002b80


	//   ....[4]....
        /*006c*/ 	.word	0x00002f70


	//   ....[5]....
        /*0070*/ 	.word	0x00003160


	//----- nvinfo : EIATTR_CRS_STACK_SIZE
	.align		4
.L_47:
        /*0074*/ 	.byte	0x04, 0x1e
        /*0076*/ 	.short	(.L_49 - .L_48)
.L_48:
        /*0078*/ 	.word	0x00000000


	//----- nvinfo : EIATTR_CBANK_PARAM_SIZE
	.align		4
.L_49:
        /*007c*/ 	.byte	0x03, 0x19
        /*007e*/ 	.short	0x0018


	//----- nvinfo : EIATTR_PARAM_CBANK
	.align		4
        /*0080*/ 	.byte	0x04, 0x0a
        /*0082*/ 	.short	(.L_51 - .L_50)
	.align		4
.L_50:
        /*0084*/ 	.word	index@(.nv.constant0._Z13softmax_naivePfS_ii)
        /*0088*/ 	.short	0x0380
        /*008a*/ 	.short	0x0018


	//----- nvinfo : EIATTR_SW_WAR
	.align		4
.L_51:
        /*008c*/ 	.byte	0x04, 0x36
        /*008e*/ 	.short	(.L_53 - .L_52)
.L_52:
        /*0090*/ 	.word	0x00000008
.L_53:


//--------------------- .nv.callgraph             --------------------------
	.section	.nv.callgraph,"",@"SHT_CUDA_CALLGRAPH"
	.align	4
	.sectionentsize	8
	.align		4
        /*0000*/ 	.word	0x00000000
	.align		4
        /*0004*/ 	.word	0xffffffff
	.align		4
        /*0008*/ 	.word	0x00000000
	.align		4
        /*000c*/ 	.word	0xfffffffe
	.align		4
        /*0010*/ 	.word	0x00000000
	.align		4
        /*0014*/ 	.word	0xfffffffd
	.align		4
        /*0018*/ 	.word	0x00000000
	.align		4
        /*001c*/ 	.word	0xfffffffc


//--------------------- .text._Z18softmax_shared_memPfS_ii --------------------------
	.section	.text._Z18softmax_shared_memPfS_ii,"ax",@progbits
	.align	128
        .global         _Z18softmax_shared_memPfS_ii
        .type           _Z18softmax_shared_memPfS_ii,@function
        .size           _Z18softmax_shared_memPfS_ii,(.L_x_97 - _Z18softmax_shared_memPfS_ii)
        .other          _Z18softmax_shared_memPfS_ii,@"STO_CUDA_ENTRY STV_DEFAULT"
_Z18softmax_shared_memPfS_ii:
.text._Z18softmax_shared_memPfS_ii:
[----:B------:R-:W-:Y:S08]  /*0000*/  LDC R1, c[0x0][0x37c] ;  /* 0x0000df00ff017b82 */ /* 0x000ff00000000800 */
[----:B------:R-:W0:Y:S08]  /*0010*/  S2UR UR10, SR_CTAID.X ;  /* 0x00000000000a79c3 */ /* 0x000e300000002500 */
[----:B------:R-:W0:Y:S02]  /*0020*/  LDC R0, c[0x0][0x390] ;  /* 0x0000e400ff007b82 */ /* 0x000e240000000800 */
[----:B0-----:R-:W-:-:S13]  /*0030*/  ISETP.LE.AND P0, PT, R0, UR10, PT ;  /* 0x0000000a00007c0c */ /* 0x001fda000bf03270 */
[----:B------:R-:W-:Y:S05]  /*0040*/  @P0 EXIT ;  /* 0x000000000000094d */ /* 0x000fea0003800000 */
[----:B------:R-:W0:Y:S01]  /*0050*/  S2R R0, SR_TID.X ;  /* 0x0000000000007919 */ /* 0x000e220000002100 */
[----:B------:R-:W0:Y:S01]  /*0060*/  LDC R7, c[0x0][0x394] ;  /* 0x0000e500ff077b82 */ /* 0x000e220000000800 */
[----:B------:R-:W1:Y:S01]  /*0070*/  LDCU.64 UR8, c[0x0][0x358] ;  /* 0x00006b00ff0877ac */ /* 0x000e620008000a00 */
[----:B------:R-:W-:Y:S01]  /*0080*/  BSSY.RECONVERGENT B0, `(.L_x_0) ;  /* 0x000000d000007945 */ /* 0x000fe20003800200 */
[C---:B0-----:R-:W-:Y:S02]  /*0090*/  ISETP.GE.AND P0, PT, R0.reuse, R7, PT ;  /* 0x000000070000720c */ /* 0x041fe40003f06270 */
[----:B------:R-:W-:-:S11]  /*00a0*/  ISETP.NE.AND P1, PT, R0, RZ, PT ;  /* 0x000000ff0000720c */ /* 0x000fd60003f25270 */
[----:B-1----:R-:W-:Y:S05]  /*00b0*/  @P0 BRA `(.L_x_1) ;  /* 0x0000000000240947 */ /* 0x002fea0003800000 */
[----:B------:R-:W0:Y:S01]  /*00c0*/  LDC.64 R2, c[0x0][0x380] ;  /* 0x0000e000ff027b82 */ /* 0x000e220000000a00 */
[----:B------:R-:W-:-:S04]  /*00d0*/  IMAD R5, R7, UR10, R0 ;  /* 0x0000000a07057c24 */ /* 0x000fc8000f8e0200 */
[----:B0-----:R-:W-:-:S06]  /*00e0*/  IMAD.WIDE.U32 R2, R5, 0x4, R2 ;  /* 0x0000000405027825 */ /* 0x001fcc00078e0002 */
[----:B------:R-:W2:Y:S01]  /*00f0*/  LDG.E R2, desc[UR8][R2.64] ;  /* 0x0000000802027981 */ /* 0x000ea2000c1e1900 */
[----:B------:R-:W0:Y:S01]  /*0100*/  S2UR UR5, SR_CgaCtaId ;  /* 0x00000000000579c3 */ /* 0x000e220000008800 */
[----:B------:R-:W-:Y:S02]  /*0110*/  UMOV UR4, 0x400 ;  /* 0x0000040000047882 */ /* 0x000fe40000000000 */
[----:B0-----:R-:W-:-:S06]  /*0120*/  ULEA UR4, UR5, UR4, 0x18 ;  /* 0x0000000405047291 */ /* 0x001fcc000f8ec0ff */
[----:B------:R-:W-:-:S05]  /*0130*/  LEA R5, R0, UR4, 0x2 ;  /* 0x0000000400057c11 */ /* 0x000fca000f8e10ff */
[----:B--2---:R0:W-:Y:S02]  /*0140*/  STS [R5], R2 ;  /* 0x0000000205007388 */ /* 0x0041e40000000800 */
.L_x_1:
[----:B------:R-:W-:Y:S05]  /*0150*/  BSYNC.RECONVERGENT B0 ;  /* 0x0000000000007941 */ /* 0x000fea0003800200 */
.L_x_0:
[----:B------:R-:W-:Y:S06]  /*0160*/  BAR.SYNC.DEFER_BLOCKING 0x0 ;  /* 0x0000000000007b1d */ /* 0x000fec0000010000 */
[----:B------:R-:W-:Y:S05]  /*0170*/  @P1 EXIT ;  /* 0x000000000000194d */ /* 0x000fea0003800000 */
[----:B------:R-:W1:Y:S01]  /*0180*/  S2UR UR5, SR_CgaCtaId ;  /* 0x00000000000579c3 */ /* 0x000e620000008800 */
[----:B------:R-:W-:Y:S01]  /*0190*/  ISETP.GE.AND P0, PT, R7, 0x2, PT ;  /* 0x000000020700780c */ /* 0x000fe20003f06270 */
[----:B------:R-:W-:Y:S02]  /*01a0*/  UMOV UR4, 0x400 ;  /* 0x0000040000047882 */ /* 0x000fe40000000000 */
[----:B-1----:R-:W-:-:S09]  /*01b0*/  ULEA UR5, UR5, UR4, 0x18 ;  /* 0x0000000405057291 */ /* 0x002fd2000f8ec0ff */
[----:B------:R-:W1:Y:S01]  /*01c0*/  LDS R12, [UR5] ;  /* 0x00000005ff0c7984 */ /* 0x000e620008000800 */
[----:B------:R-:W-:Y:S05]  /*01d0*/  @!P0 BRA `(.L_x_2) ;  /* 0x0000000400ec8947 */ /* 0x000fea0003800000 */
[----:B------:R-:W-:Y:S01]  /*01e0*/  VIADD R0, R7, 0xfffffffe ;  /* 0xfffffffe07007836 */ /* 0x000fe20000000000 */
[----:B------:R-:W-:-:S04]  /*01f0*/  UMOV UR4, 0x1 ;  /* 0x0000000100047882 */ /* 0x000fc80000000000 */
[----:B------:R-:W-:Y:S01]  /*0200*/  ISETP.GE.U32.AND P0, PT, R0, 0xf, PT ;  /* 0x0000000f0000780c */ /* 0x000fe20003f06070 */
[----:B------:R-:W-:-:S05]  /*0210*/  VIADD R0, R7, 0xffffffff ;  /* 0xffffffff07007836 */ /* 0x000fca0000000000 */
[----:B------:R-:W-:-:S07]  /*0220*/  LOP3.LUT R3, R0, 0xf, RZ, 0xc0, !PT ;  /* 0x0000000f00037812 */ /* 0x000fce00078ec0ff */
[----:B------:R-:W-:Y:S05]  /*0230*/  @!P0 BRA `(.L_x_3) ;  /* 0x0000000000bc8947 */ /* 0x000fea0003800000 */
[----:B0-----:R-:W-:Y:S01]  /*0240*/  LOP3.LUT R2, R0, 0xfffffff0, RZ, 0xc0, !PT ;  /* 0xfffffff000027812 */ /* 0x001fe200078ec0ff */
[----:B------:R-:W-:Y:S01]  /*0250*/  UIADD3 UR5, UPT, UPT, UR5, 0x20, URZ ;  /* 0x0000002005057890 */ /* 0x000fe2000fffe0ff */
[----:B------:R-:W-:Y:S02]  /*0260*/  UMOV UR4, URZ ;  /* 0x000000ff00047c82 */ /* 0x000fe40008000000 */
[----:B------:R-:W-:-:S09]  /*0270*/  IADD3 R2, PT, PT, -R2, RZ, RZ ;  /* 0x000000ff02027210 */ /* 0x000fd20007ffe1ff */
.L_x_4:
[----:B------:R-:W1:Y:S01]  /*0280*/  LDS.128 R8, [UR5+-0x20] ;  /* 0xffffe005ff087984 */ /* 0x000e620008000c00 */
[----:B------:R-:W-:Y:S01]  /*0290*/  VIADD R2, R2, 0x10 ;  /* 0x0000001002027836 */ /* 0x000fe20000000000 */
[----:B------:R-:W-:Y:S02]  /*02a0*/  UIADD3 UR4, UPT, UPT, UR4, 0x10, URZ ;  /* 0x0000001004047890 */ /* 0x000fe4000fffe0ff */
[----:B------:R-:W0:Y:S02]  /*02b0*/  LDS.128 R4, [UR5+-0x10] ;  /* 0xfffff005ff047984 */ /* 0x000e240008000c00 */
[----:B------:R-:W-:Y:S02]  /*02c0*/  ISETP.NE.AND P1, PT, R2, RZ, PT ;  /* 0x000000ff0200720c */ /* 0x000fe40003f25270 */
[----:B-1----:R-:W-:-:S04]  /*02d0*/  FSETP.GT.AND P0, PT, R9, R12, PT ;  /* 0x0000000c0900720b */ /* 0x002fc80003f04000 */
[----:B------:R-:W-:Y:S02]  /*02e0*/  FSEL R9, R9, R12, P0 ;  /* 0x0000000c09097208 */ /* 0x000fe40000000000 */
[----:B------:R-:W1:Y:S02]  /*02f0*/  LDS.128 R12, [UR5] ;  /* 0x00000005ff0c7984 */ /* 0x000e640008000c00 */
[----:B------:R-:W-:-:S04]  /*0300*/  FSETP.GT.AND P0, PT, R10, R9, PT ;  /* 0x000000090a00720b */ /* 0x000fc80003f04000 */
[----:B------:R-:W-:-:S04]  /*0310*/  FSEL R10, R10, R9, P0 ;  /* 0x000000090a0a7208 */ /* 0x000fc80000000000 */
[----:B------:R-:W-:-:S04]  /*0320*/  FSETP.GT.AND P0, PT, R11, R10, PT ;  /* 0x0000000a0b00720b */ /* 0x000fc80003f04000 */
[----:B------:R-:W-:-:S04]  /*0330*/  FSEL R11, R11, R10, P0 ;  /* 0x0000000a0b0b7208 */ /* 0x000fc80000000000 */
[----:B0-----:R-:W-:-:S04]  /*0340*/  FSETP.GT.AND P0, PT, R4, R11, PT ;  /* 0x0000000b0400720b */ /* 0x001fc80003f04000 */
[----:B------:R-:W-:Y:S02]  /*0350*/  FSEL R4, R4, R11, P0 ;  /* 0x0000000b04047208 */ /* 0x000fe40000000000 */
[----:B------:R-:W0:Y:S02]  /*0360*/  LDS.128 R8, [UR5+0x10] ;  /* 0x00001005ff087984 */ /* 0x000e240008000c00 */
[----:B------:R-:W-:-:S04]  /*0370*/  FSETP.GT.AND P0, PT, R5, R4, PT ;  /* 0x000000040500720b */ /* 0x000fc80003f04000 */
[----:B------:R-:W-:-:S04]  /*0380*/  FSEL R5, R5, R4, P0 ;  /* 0x0000000405057208 */ /* 0x000fc80000000000 */
[----:B------:R-:W-:-:S04]  /*0390*/  FSETP.GT.AND P0, PT, R6, R5, PT ;  /* 0x000000050600720b */ /* 0x000fc80003f04000 */
[----:B------:R-:W-:Y:S02]  /*03a0*/  FSEL R6, R6, R5, P0 ;  /* 0x0000000506067208 */ /* 0x000fe40000000000 */
[----:B------:R-:W2:Y:S01]  /*03b0*/  LDS R5, [UR5+0x20] ;  /* 0x00002005ff057984 */ /* 0x000ea20008000800 */
[----:B------:R-:W-:Y:S01]  /*03c0*/  UIADD3 UR5, UPT, UPT, UR5, 0x40, URZ ;  /* 0x0000004005057890 */ /* 0x000fe2000fffe0ff */
[----:B------:R-:W-:-:S04]  /*03d0*/  FSETP.GT.AND P0, PT, R7, R6, PT ;  /* 0x000000060700720b */ /* 0x000fc80003f04000 */
[----:B------:R-:W-:-:S04]  /*03e0*/  FSEL R7, R7, R6, P0 ;  /* 0x0000000607077208 */ /* 0x000fc80000000000 */
[----:B-1----:R-:W-:-:S04]  /*03f0*/  FSETP.GT.AND P0, PT, R12, R7, PT ;  /* 0x000000070c00720b */ /* 0x002fc80003f04000 */
[----:B------:R-:W-:-:S04]  /*0400*/  FSEL R12, R12, R7, P0 ;  /* 0x000000070c0c7208 */ /* 0x000fc80000000000 */
[----:B------:R-:W-:-:S04]  /*0410*/  FSETP.GT.AND P0, PT, R13, R12, PT ;  /* 0x0000000c0d00720b */ /* 0x000fc80003f04000 */
[----:B------:R-:W-:-:S04]  /*0420*/  FSEL R13, R13, R12, P0 ;  /* 0x0000000c0d0d7208 */ /* 0x000fc80000000000 */
[----:B------:R-:W-:-:S04]  /*0430*/  FSETP.GT.AND P0, PT, R14, R13, PT ;  /* 0x0000000d0e00720b */ /* 0x000fc80003f04000 */
[----:B------:R-:W-:-:S04]  /*0440*/  FSEL R14, R14, R13, P0 ;  /* 0x0000000d0e0e7208 */ /* 0x000fc80000000000 */
[----:B------:R-:W-:-:S04]  /*0450*/  FSETP.GT.AND P0, PT, R15, R14, PT ;  /* 0x0000000e0f00720b */ /* 0x000fc80003f04000 */
[----:B------:R-:W-:-:S04]  /*0460*/  FSEL R15, R15, R14, P0 ;  /* 0x0000000e0f0f7208 */ /* 0x000fc80000000000 */
[----:B0-----:R-:W-:-:S04]  /*0470*/  FSETP.GT.AND P0, PT, R8, R15, PT ;  /* 0x0000000f0800720b */ /* 0x001fc80003f04000 */
[----:B------:R-:W-:-:S04]  /*0480*/  FSEL R8, R8, R15, P0 ;  /* 0x0000000f08087208 */ /* 0x000fc80000000000 */
[----:B------:R-:W-:-:S04]  /*0490*/  FSETP.GT.AND P0, PT, R9, R8, PT ;  /* 0x000000080900720b */ /* 0x000fc80003f04000 */
[----:B------:R-:W-:-:S04]  /*04a0*/  FSEL R9, R9, R8, P0 ;  /* 0x0000000809097208 */ /* 0x000fc80000000000 */
[----:B------:R-:W-:-:S04]  /*04b0*/  FSETP.GT.AND P0, PT, R10, R9, PT ;  /* 0x000000090a00720b */ /* 0x000fc80003f04000 */
[----:B------:R-:W-:-:S04]  /*04c0*/  FSEL R10, R10, R9, P0 ;  /* 0x000000090a0a7208 */ /* 0x000fc80000000000 */
[----:B------:R-:W-:-:S04]  /*04d0*/  FSETP.GT.AND P0, PT, R11, R10, PT ;  /* 0x0000000a0b00720b */ /* 0x000fc80003f04000 */
[----:B------:R-:W-:-:S04]  /*04e0*/  FSEL R10, R11, R10, P0 ;  /* 0x0000000a0b0a7208 */ /* 0x000fc80000000000 */
[----:B--2---:R-:W-:-:S04]  /*04f0*/  FSETP.GT.AND P0, PT, R5, R10, PT ;  /* 0x0000000a0500720b */ /* 0x004fc80003f04000 */
[----:B------:R-:W-:Y:S01]  /*0500*/  FSEL R12, R5, R10, P0 ;  /* 0x0000000a050c7208 */ /* 0x000fe20000000000 */
[----:B------:R-:W-:Y:S08]  /*0510*/  @P1 BRA `(.L_x_4) ;  /* 0xfffffffc00581947 */ /* 0x000ff0000383ffff */
[----:B------:R-:W-:-:S12]  /*0520*/  UIADD3 UR4, UPT, UPT, UR4, 0x1, URZ ;  /* 0x0000000104047890 */ /* 0x000fd8000fffe0ff */
.L_x_3:
[----:B------:R-:W-:-:S13]  /*0530*/  ISETP.NE.AND P0, PT, R3, RZ, PT ;  /* 0x000000ff0300720c */ /* 0x000fda0003f05270 */
[----:B------:R-:W-:Y:S05]  /*0540*/  @!P0 BRA `(.L_x_2) ;  /* 0x0000000400108947 */ /* 0x000fea0003800000 */
[----:B------:R-:W-:Y:S02]  /*0550*/  ISETP.GE.U32.AND P1, PT, R3, 0x8, PT ;  /* 0x000000080300780c */ /* 0x000fe40003f26070 */
[----:B------:R-:W-:-:S04]  /*0560*/  LOP3.LUT R4, R0, 0x7, RZ, 0xc0, !PT ;  /* 0x0000000700047812 */ /* 0x000fc800078ec0ff */
[----:B------:R-:W-:-:S07]  /*0570*/  ISETP.NE.AND P0, PT, R4, RZ, PT ;  /* 0x000000ff0400720c */ /* 0x000fce0003f05270 */
[----:B------:R-:W-:Y:S06]  /*0580*/  @!P1 BRA `(.L_x_5) ;  /* 0x0000000000749947 */ /* 0x000fec0003800000 */
[----:B------:R-:W2:Y:S01]  /*0590*/  S2UR UR6, SR_CgaCtaId ;  /* 0x00000000000679c3 */ /* 0x000ea20000008800 */
[----:B------:R-:W-:Y:S02]  /*05a0*/  UMOV UR5, 0x400 ;  /* 0x0000040000057882 */ /* 0x000fe40000000000 */
[----:B--2---:R-:W-:-:S04]  /*05b0*/  ULEA UR5, UR6, UR5, 0x18 ;  /* 0x0000000506057291 */ /* 0x004fc8000f8ec0ff */
[----:B------:R-:W-:Y:S02]  /*05c0*/  ULEA UR5, UR4, UR5, 0x2 ;  /* 0x0000000504057291 */ /* 0x000fe4000f8e10ff */
[----:B------:R-:W-:-:S07]  /*05d0*/  UIADD3 UR4, UPT, UPT, UR4, 0x8, URZ ;  /* 0x0000000804047890 */ /* 0x000fce000fffe0ff */
[----:B------:R-:W1:Y:S04]  /*05e0*/  LDS R3, [UR5] ;  /* 0x00000005ff037984 */ /* 0x000e680008000800 */
[----:B0-----:R-:W0:Y:S04]  /*05f0*/  LDS R2, [UR5+0x4] ;  /* 0x00000405ff027984 */ /* 0x001e280008000800 */
[----:B------:R-:W2:Y:S04]  /*0600*/  LDS R5, [UR5+0x8] ;  /* 0x00000805ff057984 */ /* 0x000ea80008000800 */
[----:B------:R-:W3:Y:S04]  /*0610*/  LDS R7, [UR5+0xc] ;  /* 0x00000c05ff077984 */ /* 0x000ee80008000800 */
[----:B------:R-:W4:Y:S04]  /*0620*/  LDS R9, [UR5+0x10] ;  /* 0x00001005ff097984 */ /* 0x000f280008000800 */
[----:B------:R-:W5:Y:S04]  /*0630*/  LDS R11, [UR5+0x14] ;  /* 0x00001405ff0b7984 */ /* 0x000f680008000800 */
[----:B------:R-:W5:Y:S01]  /*0640*/  LDS R13, [UR5+0x18] ;  /* 0x00001805ff0d7984 */ /* 0x000f620008000800 */
[----:B-1----:R-:W-:-:S04]  /*0650*/  FSETP.GT.AND P1, PT, R3, R12, PT ;  /* 0x0000000c0300720b */ /* 0x002fc80003f24000 */
[----:B------:R-:W-:-:S04]  /*0660*/  FSEL R3, R3, R12, P1 ;  /* 0x0000000c03037208 */ /* 0x000fc80000800000 */
[----:B0-----:R-:W-:-:S04]  /*0670*/  FSETP.GT.AND P1, PT, R2, R3, PT ;  /* 0x000000030200720b */ /* 0x001fc80003f24000 */
[----:B------:R-:W-:Y:S02]  /*0680*/  FSEL R2, R2, R3, P1 ;  /* 0x0000000302027208 */ /* 0x000fe40000800000 */
[----:B------:R-:W0:Y:S02]  /*0690*/  LDS R3, [UR5+0x1c] ;  /* 0x00001c05ff037984 */ /* 0x000e240008000800 */
[----:B--2---:R-:W-:-:S04]  /*06a0*/  FSETP.GT.AND P1, PT, R5, R2, PT ;  /* 0x000000020500720b */ /* 0x004fc80003f24000 */
[----:B------:R-:W-:-:S04]  /*06b0*/  FSEL R2, R5, R2, P1 ;  /* 0x0000000205027208 */ /* 0x000fc80000800000 */
[----:B---3--:R-:W-:-:S04]  /*06c0*/  FSETP.GT.AND P1, PT, R7, R2, PT ;  /* 0x000000020700720b */ /* 0x008fc80003f24000 */
[----:B------:R-:W-:-:S04]  /*06d0*/  FSEL R2, R7, R2, P1 ;  /* 0x0000000207027208 */ /* 0x000fc80000800000 */
[----:B----4-:R-:W-:-:S04]  /*06e0*/  FSETP.GT.AND P1, PT, R9, R2, PT ;  /* 0x000000020900720b */ /* 0x010fc80003f24000 */
[----:B------:R-:W-:-:S04]  /*06f0*/  FSEL R2, R9, R2, P1 ;  /* 0x0000000209027208 */ /* 0x000fc80000800000 */
[----:B-----5:R-:W-:-:S04]  /*0700*/  FSETP.GT.AND P1, PT, R11, R2, PT ;  /* 0x000000020b00720b */ /* 0x020fc80003f24000 */
[----:B------:R-:W-:-:S04]  /*0710*/  FSEL R2, R11, R2, P1 ;  /* 0x000000020b027208 */ /* 0x000fc80000800000 */
[----:B------:R-:W-:-:S04]  /*0720*/  FSETP.GT.AND P1, PT, R13, R2, PT ;  /* 0x000000020d00720b */ /* 0x000fc80003f24000 */
[----:B------:R-:W-:-:S04]  /*0730*/  FSEL R2, R13, R2, P1 ;  /* 0x000000020d027208 */ /* 0x000fc80000800000 */
[----:B0-----:R-:W-:-:S04]  /*0740*/  FSETP.GT.AND P1, PT, R3, R2, PT ;  /* 0x000000020300720b */ /* 0x001fc80003f24000 */
[----:B------:R-:W-:-:S09]  /*0750*/  FSEL R12, R3, R2, P1 ;  /* 0x00000002030c7208 */ /* 0x000fd20000800000 */
.L_x_5:
        /* <DEDUP_REMOVED lines=13> */
[----:B------:R-:W3:Y:S01]  /*0830*/  LDS R7, [UR5+0xc] ;  /* 0x00000c05ff077984 */ /* 0x000ee20008000800 */
[----:B-1----:R-:W-:-:S04]  /*0840*/  FSETP.GT.AND P1, PT, R3, R12, PT ;  /* 0x0000000c0300720b */ /* 0x002fc80003f24000 */
[----:B------:R-:W-:-:S04]  /*0850*/  FSEL R3, R3, R12, P1 ;  /* 0x0000000c03037208 */ /* 0x000fc80000800000 */
[----:B0-----:R-:W-:-:S04]  /*0860*/  FSETP.GT.AND P1, PT, R2, R3, PT ;  /* 0x000000030200720b */ /* 0x001fc80003f24000 */
[----:B------:R-:W-:-:S04]  /*0870*/  FSEL R2, R2, R3, P1 ;  /* 0x0000000302027208 */ /* 0x000fc80000800000 */
[----:B--2---:R-:W-:-:S04]  /*0880*/  FSETP.GT.AND P1, PT, R5, R2, PT ;  /* 0x000000020500720b */ /* 0x004fc80003f24000 */
[----:B------:R-:W-:-:S04]  /*0890*/  FSEL R2, R5, R2, P1 ;  /* 0x0000000205027208 */ /* 0x000fc80000800000 */
[----:B---3--:R-:W-:-:S04]  /*08a0*/  FSETP.GT.AND P1, PT, R7, R2, PT ;  /* 0x000000020700720b */ /* 0x008fc80003f24000 */
[----:B------:R-:W-:-:S09]  /*08b0*/  FSEL R12, R7, R2, P1 ;  /* 0x00000002070c7208 */ /* 0x000fd20000800000 */
.L_x_6:
[----:B------:R-:W-:Y:S05]  /*08c0*/  @!P0 BRA `(.L_x_2) ;  /* 0x0000000000308947 */ /* 0x000fea0003800000 */
[----:B------:R-:W2:Y:S01]  /*08d0*/  S2UR UR6, SR_CgaCtaId ;  /* 0x00000000000679c3 */ /* 0x000ea20000008800 */
[----:B------:R-:W-:Y:S01]  /*08e0*/  UMOV UR5, 0x400 ;  /* 0x0000040000057882 */ /* 0x000fe20000000000 */
[----:B------:R-:W-:Y:S01]  /*08f0*/  IMAD.MOV R0, RZ, RZ, -R0 ;  /* 0x000000ffff007224 */ /* 0x000fe200078e0a00 */
[----:B--2---:R-:W-:-:S04]  /*0900*/  ULEA UR5, UR6, UR5, 0x18 ;  /* 0x0000000506057291 */ /* 0x004fc8000f8ec0ff */
[----:B------:R-:W-:-:S12]  /*0910*/  ULEA UR4, UR4, UR5, 0x2 ;  /* 0x0000000504047291 */ /* 0x000fd8000f8e10ff */
.L_x_7:
[----:B------:R-:W1:Y:S01]  /*0920*/  LDS R3, [UR4] ;  /* 0x00000004ff037984 */ /* 0x000e620008000800 */
[----:B------:R-:W-:Y:S01]  /*0930*/  IADD3 R0, PT, PT, R0, 0x1, RZ ;  /* 0x0000000100007810 */ /* 0x000fe20007ffe0ff */
[----:B------:R-:W-:-:S03]  /*0940*/  UIADD3 UR4, UPT, UPT, UR4, 0x4, URZ ;  /* 0x0000000404047890 */ /* 0x000fc6000fffe0ff */
[----:B------:R-:W-:Y:S02]  /*0950*/  ISETP.NE.AND P1, PT, R0, RZ, PT ;  /* 0x000000ff0000720c */ /* 0x000fe40003f25270 */
[----:B-1----:R-:W-:-:S04]  /*0960*/  FSETP.GT.AND P0, PT, R3, R12, PT ;  /* 0x0000000c0300720b */ /* 0x002fc80003f04000 */
[----:B------:R-:W-:-:S07]  /*0970*/  FSEL R12, R3, R12, P0 ;  /* 0x0000000c030c7208 */ /* 0x000fce0000000000 */
[----:B------:R-:W-:Y:S05]  /*0980*/  @P1 BRA `(.L_x_7) ;  /* 0xfffffffc00e41947 */ /* 0x000fea000383ffff */
.L_x_2:
[----:B------:R-:W2:Y:S01]  /*0990*/  LDCU UR5, c[0x0][0x394] ;  /* 0x00007280ff0577ac */ /* 0x000ea20008000800 */
[----:B------:R-:W-:Y:S01]  /*09a0*/  IMAD.MOV.U32 R13, RZ, RZ, RZ ;  /* 0x000000ffff0d7224 */ /* 0x000fe200078e00ff */
[----:B--2---:R-:W-:-:S09]  /*09b0*/  UISETP.GE.AND UP0, UPT, UR5, 0x1, UPT ;  /* 0x000000010500788c */ /* 0x004fd2000bf06270 */
[----:B------:R-:W-:Y:S05]  /*09c0*/  BRA.U !UP0, `(.L_x_8) ;  /* 0x0000000508d07547 */ /* 0x000fea000b800000 */
[----:B------:R-:W-:Y:S01]  /*09d0*/  UISETP.GE.U32.AND UP1, UPT, UR5, 0x4, UPT ;  /* 0x000000040500788c */ /* 0x000fe2000bf26070 */
[----:B------:R-:W-:Y:S01]  /*09e0*/  IMAD.MOV.U32 R13, RZ, RZ, RZ ;  /* 0x000000ffff0d7224 */ /* 0x000fe200078e00ff */
[----:B------:R-:W-:Y:S01]  /*09f0*/  ULOP3.LUT UR7, UR5, 0x3, URZ, 0xc0, !UPT ;  /* 0x0000000305077892 */ /* 0x000fe2000f8ec0ff */
[----:B------:R-:W-:-:S03]  /*0a00*/  UMOV UR4, URZ ;  /* 0x000000ff00047c82 */ /* 0x000fc60008000000 */
[----:B------:R-:W-:-:S03]  /*0a10*/  UISETP.NE.AND UP0, UPT, UR7, URZ, UPT ;  /* 0x000000ff0700728c */ /* 0x000fc6000bf05270 */
[----:B------:R-:W-:Y:S08]  /*0a20*/  BRA.U !UP1, `(.L_x_9) ;  /* 0x0000000109d87547 */ /* 0x000ff0000b800000 */
[----:B------:R-:W2:Y:S01]  /*0a30*/  S2UR UR6, SR_CgaCtaId ;  /* 0x00000000000679c3 */ /* 0x000ea20000008800 */
[----:B------:R-:W-:Y:S01]  /*0a40*/  HFMA2 R13, -RZ, RZ, 0, 0 ;  /* 0x00000000ff0d7431 */ /* 0x000fe200000001ff */
[----:B------:R-:W-:-:S03]  /*0a50*/  ULOP3.LUT UR4, UR5, 0x7ffffffc, URZ, 0xc0, !UPT ;  /* 0x7ffffffc05047892 */ /* 0x000fc6000f8ec0ff */
[----:B------:R-:W-:Y:S02]  /*0a60*/  UMOV UR5, 0x400 ;  /* 0x0000040000057882 */ /* 0x000fe40000000000 */
[----:B--2---:R-:W-:Y:S02]  /*0a70*/  ULEA UR5, UR6, UR5, 0x18 ;  /* 0x0000000506057291 */ /* 0x004fe4000f8ec0ff */
[----:B------:R-:W-:-:S12]  /*0a80*/  UIADD3 UR6, UPT, UPT, -UR4, URZ, URZ ;  /* 0x000000ff04067290 */ /* 0x000fd8000fffe1ff */
.L_x_10:
[----:B0-2---:R-:W1:Y:S01]  /*0a90*/  LDS.128 R4, [UR5] ;  /* 0x00000005ff047984 */ /* 0x005e620008000c00 */
[----:B------:R-:W-:Y:S01]  /*0aa0*/  IMAD.MOV.U32 R11, RZ, RZ, 0x3bbb989d ;  /* 0x3bbb989dff0b7424 */ /* 0x000fe200078e00ff */
[----:B------:R-:W-:Y:S01]  /*0ab0*/  UIADD3 UR6, UPT, UPT, UR6, 0x4, URZ ;  /* 0x0000000406067890 */ /* 0x000fe2000fffe0ff */
[----:B------:R-:W-:-:S03]  /*0ac0*/  IMAD.MOV.U32 R15, RZ, RZ, 0x437c0000 ;  /* 0x437c0000ff0f7424 */ /* 0x000fc600078e00ff */
[----:B------:R-:W-:Y:S01]  /*0ad0*/  UISETP.NE.AND UP1, UPT, UR6, URZ, UPT ;  /* 0x000000ff0600728c */ /* 0x000fe2000bf25270 */
[--C-:B-1----:R-:W-:Y:S01]  /*0ae0*/  FADD R4, R4, -R12.reuse ;  /* 0x8000000c04047221 */ /* 0x102fe20000000000 */
[--C-:B------:R-:W-:Y:S01]  /*0af0*/  FADD R5, R5, -R12.reuse ;  /* 0x8000000c05057221 */ /* 0x100fe20000000000 */
[----:B------:R-:W-:Y:S02]  /*0b00*/  FADD R8, R6, -R12 ;  /* 0x8000000c06087221 */ /* 0x000fe40000000000 */
[-C--:B------:R-:W-:Y:S01]  /*0b10*/  FFMA.SAT R0, R4, R11.reuse, 0.5 ;  /* 0x3f00000004007423 */ /* 0x080fe2000000200b */
[-C--:B------:R-:W-:Y:S01]  /*0b20*/  FFMA.SAT R2, R5, R11.reuse, 0.5 ;  /* 0x3f00000005027423 */ /* 0x080fe2000000200b */
[----:B------:R-:W-:Y:S02]  /*0b30*/  FFMA.SAT R9, R8, R11, 0.5 ;  /* 0x3f00000008097423 */ /* 0x000fe4000000200b */
[-C--:B------:R-:W-:Y:S01]  /*0b40*/  FFMA.RM R0, R0, R15.reuse, 12582913 ;  /* 0x4b40000100007423 */ /* 0x080fe2000000400f */
[-C--:B------:R-:W-:Y:S01]  /*0b50*/  FFMA.RM R2, R2, R15.reuse, 12582913 ;  /* 0x4b40000102027423 */ /* 0x080fe2000000400f */
[----:B------:R-:W-:-:S02]  /*0b60*/  FFMA.RM R9, R9, R15, 12582913 ;  /* 0x4b40000109097423 */ /* 0x000fc4000000400f */
[----:B------:R-:W-:Y:S01]  /*0b70*/  FADD R3, R0, -12583039 ;  /* 0xcb40007f00037421 */ /* 0x000fe20000000000 */
[----:B------:R-:W-:-:S03]  /*0b80*/  FADD R6, R2, -12583039 ;  /* 0xcb40007f02067421 */ /* 0x000fc60000000000 */
[----:B------:R-:W-:Y:S01]  /*0b90*/  FFMA R3, R4, 1.4426950216293334961, -R3 ;  /* 0x3fb8aa3b04037823 */ /* 0x000fe20000000803 */
[----:B------:R-:W-:-:S03]  /*0ba0*/  FFMA R6, R5, 1.4426950216293334961, -R6 ;  /* 0x3fb8aa3b05067823 */ /* 0x000fc60000000806 */
[----:B------:R-:W-:Y:S01]  /*0bb0*/  FFMA R3, R4, 1.925963033500011079e-08, R3 ;  /* 0x32a5706004037823 */ /* 0x000fe20000000003 */
[----:B------:R-:W-:Y:S01]  /*0bc0*/  FADD R4, R7, -R12 ;  /* 0x8000000c07047221 */ /* 0x000fe20000000000 */
[----:B------:R-:W-:Y:S01]  /*0bd0*/  FADD R7, R9, -12583039 ;  /* 0xcb40007f09077421 */ /* 0x000fe20000000000 */
[----:B------:R-:W-:Y:S01]  /*0be0*/  FFMA R6, R5, 1.925963033500011079e-08, R6 ;  /* 0x32a5706005067823 */ /* 0x000fe20000000006 */
[----:B------:R-:W-:Y:S02]  /*0bf0*/  IMAD.SHL.U32 R9, R9, 0x800000, RZ ;  /* 0x0080000009097824 */ /* 0x000fe400078e00ff */
[----:B------:R-:W-:Y:S01]  /*0c00*/  FFMA.SAT R10, R4, R11, 0.5 ;  /* 0x3f000000040a7423 */ /* 0x000fe2000000200b */
[----:B------:R-:W-:Y:S01]  /*0c10*/  FFMA R7, R8, 1.4426950216293334961, -R7 ;  /* 0x3fb8aa3b08077823 */ /* 0x000fe20000000807 */
[----:B------:R-:W0:Y:S02]  /*0c20*/  MUFU.EX2 R3, R3 ;  /* 0x0000000300037308 */ /* 0x000e240000000800 */
[----:B------:R-:W-:Y:S01]  /*0c30*/  FFMA.RM R10, R10, R15, 12582913 ;  /* 0x4b4000010a0a7423 */ /* 0x000fe2000000400f */
[----:B------:R-:W-:-:S03]  /*0c40*/  FFMA R8, R8, 1.925963033500011079e-08, R7 ;  /* 0x32a5706008087823 */ /* 0x000fc60000000007 */
[C---:B------:R-:W-:Y:S01]  /*0c50*/  FADD R5, R10.reuse, -12583039 ;  /* 0xcb40007f0a057421 */ /* 0x040fe20000000000 */
[----:B------:R-:W-:Y:S01]  /*0c60*/  SHF.L.U32 R7, R10, 0x17, RZ ;  /* 0x000000170a077819 */ /* 0x000fe200000006ff */
[----:B------:R-:W1:Y:S02]  /*0c70*/  MUFU.EX2 R6, R6 ;  /* 0x0000000600067308 */ /* 0x000e640000000800 */
[----:B------:R-:W-:-:S04]  /*0c80*/  FFMA R5, R4, 1.4426950216293334961, -R5 ;  /* 0x3fb8aa3b04057823 */ /* 0x000fc80000000805 */
[----:B------:R-:W-:Y:S01]  /*0c90*/  FFMA R11, R4, 1.925963033500011079e-08, R5 ;  /* 0x32a57060040b7823 */ /* 0x000fe20000000005 */
[----:B------:R-:W-:Y:S01]  /*0ca0*/  SHF.L.U32 R4, R0, 0x17, RZ ;  /* 0x0000001700047819 */ /* 0x000fe200000006ff */
[----:B------:R-:W2:Y:S01]  /*0cb0*/  MUFU.EX2 R8, R8 ;  /* 0x0000000800087308 */ /* 0x000ea20000000800 */
[----:B------:R-:W-:-:S03]  /*0cc0*/  IMAD.SHL.U32 R5, R2, 0x800000, RZ ;  /* 0x0080000002057824 */ /* 0x000fc600078e00ff */
[----:B0-----:R-:W-:-:S04]  /*0cd0*/  FMUL R4, R4, R3 ;  /* 0x0000000304047220 */ /* 0x001fc80000400000 */
[----:B------:R-:W0:Y:S01]  /*0ce0*/  MUFU.EX2 R14, R11 ;  /* 0x0000000b000e7308 */ /* 0x000e220000000800 */
[----:B-1----:R-:W-:Y:S01]  /*0cf0*/  FMUL R5, R5, R6 ;  /* 0x0000000605057220 */ /* 0x002fe20000400000 */
[----:B------:R-:W-:-:S04]  /*0d00*/  FADD R0, R4, R13 ;  /* 0x0000000d04007221 */ /* 0x000fc80000000000 */
[----:B------:R-:W-:Y:S01]  /*0d10*/  FADD R3, R0, R5 ;  /* 0x0000000500037221 */ /* 0x000fe20000000000 */
[----:B--2---:R-:W-:-:S04]  /*0d20*/  FMUL R6, R9, R8 ;  /* 0x0000000809067220 */ /* 0x004fc80000400000 */
[----:B------:R-:W-:Y:S01]  /*0d30*/  FADD R0, R3, R6 ;  /* 0x0000000603007221 */ /* 0x000fe20000000000 */
[----:B0-----:R-:W-:-:S04]  /*0d40*/  FMUL R7, R7, R14 ;  /* 0x0000000e07077220 */ /* 0x001fc80000400000 */
[----:B------:R-:W-:Y:S01]  /*0d50*/  FADD R13, R0, R7 ;  /* 0x00000007000d7221 */ /* 0x000fe20000000000 */
[----:B------:R2:W-:Y:S01]  /*0d60*/  STS.128 [UR5], R4 ;  /* 0x00000004ff007988 */ /* 0x0005e20008000c05 */
[----:B------:R-:W-:Y:S01]  /*0d70*/  UIADD3 UR5, UPT, UPT, UR5, 0x10, URZ ;  /* 0x0000001005057890 */ /* 0x000fe2000fffe0ff */
[----:B------:R-:W-:Y:S11]  /*0d80*/  BRA.U UP1, `(.L_x_10) ;  /* 0xfffffffd01407547 */ /* 0x000ff6000b83ffff */
.L_x_9:
[----:B------:R-:W-:Y:S05]  /*0d90*/  BRA.U !UP0, `(.L_x_8) ;  /* 0x0000000108dc7547 */ /* 0x000fea000b800000 */
[----:B------:R-:W3:Y:S01]  /*0da0*/  LDCU UR5, c[0x0][0x394] ;  /* 0x00007280ff0577ac */ /* 0x000ee20008000800 */
[----:B------:R-:W-:Y:S02]  /*0db0*/  UISETP.NE.AND UP0, UPT, UR7, 0x1, UPT ;  /* 0x000000010700788c */ /* 0x000fe4000bf05270 */
[----:B---3--:R-:W-:-:S04]  /*0dc0*/  ULOP3.LUT UR5, UR5, 0x1, URZ, 0xc0, !UPT ;  /* 0x0000000105057892 */ /* 0x008fc8000f8ec0ff */
[----:B------:R-:W-:-:S03]  /*0dd0*/  UISETP.NE.U32.AND UP1, UPT, UR5, 0x1, UPT ;  /* 0x000000010500788c */ /* 0x000fc6000bf25070 */
[----:B------:R-:W-:Y:S08]  /*0de0*/  BRA.U !UP0, `(.L_x_11) ;  /* 0x00000001087c7547 */ /* 0x000ff0000b800000 */
[----:B------:R-:W3:Y:S01]  /*0df0*/  S2UR UR6, SR_CgaCtaId ;  /* 0x00000000000679c3 */ /* 0x000ee20000008800 */
[----:B------:R-:W-:Y:S01]  /*0e00*/  UMOV UR5, 0x400 ;  /* 0x0000040000057882 */ /* 0x000fe20000000000 */
[----:B0-----:R-:W-:Y:S02]  /*0e10*/  IMAD.MOV.U32 R2, RZ, RZ, 0x3bbb989d ;  /* 0x3bbb989dff027424 */ /* 0x001fe400078e00ff */
[----:B--2---:R-:W-:Y:S01]  /*0e20*/  IMAD.MOV.U32 R6, RZ, RZ, 0x437c0000 ;  /* 0x437c0000ff067424 */ /* 0x004fe200078e00ff */
[----:B---3--:R-:W-:-:S04]  /*0e30*/  ULEA UR5, UR6, UR5, 0x18 ;  /* 0x0000000506057291 */ /* 0x008fc8000f8ec0ff */
[----:B------:R-:W-:Y:S02]  /*0e40*/  ULEA UR5, UR4, UR5, 0x2 ;  /* 0x0000000504057291 */ /* 0x000fe4000f8e10ff */
[----:B------:R-:W-:-:S07]  /*0e50*/  UIADD3 UR4, UPT, UPT, UR4, 0x2, URZ ;  /* 0x0000000204047890 */ /* 0x000fce000fffe0ff */
[----:B------:R-:W1:Y:S04]  /*0e60*/  LDS R3, [UR5] ;  /* 0x00000005ff037984 */ /* 0x000e680008000800 */
[----:B------:R-:W0:Y:S01]  /*0e70*/  LDS R5, [UR5+0x4] ;  /* 0x00000405ff057984 */ /* 0x000e220008000800 */
[----:B-1----:R-:W-:Y:S01]  /*0e80*/  FADD R3, R3, -R12 ;  /* 0x8000000c03037221 */ /* 0x002fe20000000000 */
[----:B0-----:R-:W-:-:S03]  /*0e90*/  FADD R4, -R12, R5 ;  /* 0x000000050c047221 */ /* 0x001fc60000000100 */
[-C--:B------:R-:W-:Y:S01]  /*0ea0*/  FFMA.SAT R0, R3, R2.reuse, 0.5 ;  /* 0x3f00000003007423 */ /* 0x080fe20000002002 */
[----:B------:R-:W-:-:S03]  /*0eb0*/  FFMA.SAT R5, R4, R2, 0.5 ;  /* 0x3f00000004057423 */ /* 0x000fc60000002002 */
[-C--:B------:R-:W-:Y:S01]  /*0ec0*/  FFMA.RM R0, R0, R6.reuse, 12582913 ;  /* 0x4b40000100007423 */ /* 0x080fe20000004006 */
[----:B------:R-:W-:-:S03]  /*0ed0*/  FFMA.RM R5, R5, R6, 12582913 ;  /* 0x4b40000105057423 */ /* 0x000fc60000004006 */
[C---:B------:R-:W-:Y:S01]  /*0ee0*/  FADD R2, R0.reuse, -12583039 ;  /* 0xcb40007f00027421 */ /* 0x040fe20000000000 */
[----:B------:R-:W-:Y:S01]  /*0ef0*/  SHF.L.U32 R0, R0, 0x17, RZ ;  /* 0x0000001700007819 */ /* 0x000fe200000006ff */
[----:B------:R-:W-:Y:S02]  /*0f00*/  FADD R7, R5, -12583039 ;  /* 0xcb40007f05077421 */ /* 0x000fe40000000000 */
[----:B------:R-:W-:Y:S01]  /*0f10*/  FFMA R2, R3, 1.4426950216293334961, -R2 ;  /* 0x3fb8aa3b03027823 */ /* 0x000fe20000000802 */
[----:B------:R-:W-:Y:S02]  /*0f20*/  IMAD.SHL.U32 R5, R5, 0x800000, RZ ;  /* 0x0080000005057824 */ /* 0x000fe400078e00ff */
[----:B------:R-:W-:Y:S01]  /*0f30*/  FFMA R7, R4, 1.4426950216293334961, -R7 ;  /* 0x3fb8aa3b04077823 */ /* 0x000fe20000000807 */
[----:B------:R-:W-:-:S03]  /*0f40*/  FFMA R2, R3, 1.925963033500011079e-08, R2 ;  /* 0x32a5706003027823 */ /* 0x000fc60000000002 */
[----:B------:R-:W-:Y:S01]  /*0f50*/  FFMA R7, R4, 1.925963033500011079e-08, R7 ;  /* 0x32a5706004077823 */ /* 0x000fe20000000007 */
[----:B------:R-:W0:Y:S08]  /*0f60*/  MUFU.EX2 R3, R2 ;  /* 0x0000000200037308 */ /* 0x000e300000000800 */
[----:B------:R-:W1:Y:S01]  /*0f70*/  MUFU.EX2 R4, R7 ;  /* 0x0000000700047308 */ /* 0x000e620000000800 */
[----:B0-----:R-:W-:-:S04]  /*0f80*/  FMUL R0, R0, R3 ;  /* 0x0000000300007220 */ /* 0x001fc80000400000 */
[----:B------:R-:W-:Y:S01]  /*0f90*/  FADD R13, R13, R0 ;  /* 0x000000000d0d7221 */ /* 0x000fe20000000000 */
[----:B------:R3:W-:Y:S01]  /*0fa0*/  STS [UR5], R0 ;  /* 0x00000000ff007988 */ /* 0x0007e20008000805 */
[----:B-1----:R-:W-:-:S04]  /*0fb0*/  FMUL R4, R5, R4 ;  /* 0x0000000405047220 */ /* 0x002fc80000400000 */
[----:B------:R-:W-:Y:S01]  /*0fc0*/  FADD R13, R13, R4 ;  /* 0x000000040d0d7221 */ /* 0x000fe20000000000 */
[----:B------:R3:W-:Y:S06]  /*0fd0*/  STS [UR5+0x4], R4 ;  /* 0x00000404ff007988 */ /* 0x0007ec0008000805 */
.L_x_11:
[----:B------:R-:W-:Y:S05]  /*0fe0*/  BRA.U UP1, `(.L_x_8) ;  /* 0x0000000101487547 */ /* 0x000fea000b800000 */
[----:B------:R-:W4:Y:S01]  /*0ff0*/  S2UR UR6, SR_CgaCtaId ;  /* 0x00000000000679c3 */ /* 0x000f220000008800 */
[----:B------:R-:W-:Y:S01]  /*1000*/  UMOV UR5, 0x400 ;  /* 0x0000040000057882 */ /* 0x000fe20000000000 */
[----:B---3--:R-:W-:Y:S01]  /*1010*/  MOV R0, 0x3bbb989d ;  /* 0x3bbb989d00007802 */ /* 0x008fe20000000f00 */
[----:B0-2---:R-:W-:Y:S01]  /*1020*/  IMAD.MOV.U32 R5, RZ, RZ, 0x437c0000 ;  /* 0x437c0000ff057424 */ /* 0x005fe200078e00ff */
[----:B----4-:R-:W-:-:S04]  /*1030*/  ULEA UR5, UR6, UR5, 0x18 ;  /* 0x0000000506057291 */ /* 0x010fc8000f8ec0ff */
[----:B------:R-:W-:-:S09]  /*1040*/  ULEA UR4, UR4, UR5, 0x2 ;  /* 0x0000000504047291 */ /* 0x000fd2000f8e10ff */
[----:B------:R-:W1:Y:S02]  /*1050*/  LDS R3, [UR4] ;  /* 0x00000004ff037984 */ /* 0x000e640008000800 */
[----:B-1----:R-:W-:-:S04]  /*1060*/  FADD R3, R3, -R12 ;  /* 0x8000000c03037221 */ /* 0x002fc80000000000 */
[----:B------:R-:W-:-:S04]  /*1070*/  FFMA.SAT R0, R3, R0, 0.5 ;  /* 0x3f00000003007423 */ /* 0x000fc80000002000 */
[----:B------:R-:W-:-:S04]  /*1080*/  FFMA.RM R0, R0, R5, 12582913 ;  /* 0x4b40000100007423 */ /* 0x000fc80000004005 */
[C---:B------:R-:W-:Y:S01]  /*1090*/  FADD R2, R0.reuse, -12583039 ;  /* 0xcb40007f00027421 */ /* 0x040fe20000000000 */
[----:B------:R-:W-:-:S03]  /*10a0*/  SHF.L.U32 R0, R0, 0x17, RZ ;  /* 0x0000001700007819 */ /* 0x000fc600000006ff */
[----:B------:R-:W-:-:S04]  /*10b0*/  FFMA R2, R3, 1.4426950216293334961, -R2 ;  /* 0x3fb8aa3b03027823 */ /* 0x000fc80000000802 */
[----:B------:R-:W-:-:S04]  /*10c0*/  FFMA R2, R3, 1.925963033500011079e-08, R2 ;  /* 0x32a5706003027823 */ /* 0x000fc80000000002 */
[----:B------:R-:W0:Y:S02]  /*10d0*/  MUFU.EX2 R3, R2 ;  /* 0x0000000200037308 */ /* 0x000e240000000800 */
[----:B0-----:R-:W-:-:S04]  /*10e0*/  FMUL R0, R0, R3 ;  /* 0x0000000300007220 */ /* 0x001fc80000400000 */
[----:B------:R-:W-:Y:S01]  /*10f0*/  FADD R13, R13, R0 ;  /* 0x000000000d0d7221 */ /* 0x000fe20000000000 */
[----:B------:R4:W-:Y:S06]  /*1100*/  STS [UR4], R0 ;  /* 0x00000000ff007988 */ /* 0x0009ec0008000804 */
.L_x_8:
[----:B---34-:R-:W3:Y:S02]  /*1110*/  LDC R0, c[0x0][0x394] ;  /* 0x0000e500ff007b82 */ /* 0x018ee40000000800 */
[----:B---3--:R-:W-:-:S13]  /*1120*/  ISETP.GE.AND P0, PT, R0, 0x1, PT ;  /* 0x000000010000780c */ /* 0x008fda0003f06270 */
[----:B------:R-:W-:Y:S05]  /*1130*/  @!P0 EXIT ;  /* 0x000000000000894d */ /* 0x000fea0003800000 */
[C---:B------:R-:W-:Y:S01]  /*1140*/  ISETP.GE.U32.AND P0, PT, R0.reuse, 0x8, PT ;  /* 0x000000080000780c */ /* 0x040fe20003f06070 */
[C---:B------:R-:W-:Y:S01]  /*1150*/  IMAD R11, R0.reuse, UR10, RZ ;  /* 0x0000000a000b7c24 */ /* 0x040fe2000f8e02ff */
[----:B------:R-:W-:Y:S01]  /*1160*/  LOP3.LUT R18, R0, 0x7, RZ, 0xc0, !PT ;  /* 0x0000000700127812 */ /* 0x000fe200078ec0ff */
[----:B0-----:R-:W-:-:S10]  /*1170*/  IMAD.MOV.U32 R2, RZ, RZ, RZ ;  /* 0x000000ffff027224 */ /* 0x001fd400078e00ff */
[----:B------:R-:W-:Y:S05]  /*1180*/  @!P0 BRA `(.L_x_12) ;  /* 0x0000000400f88947 */ /* 0x000fea0003800000 */
[----:B--2---:R-:W0:Y:S01]  /*1190*/  LDC.64 R4, c[0x0][0x388] ;  /* 0x0000e200ff047b82 */ /* 0x004e220000000a00 */
[----:B------:R-:W-:Y:S01]  /*11a0*/  LOP3.LUT R2, R0, 0x7ffffff8, RZ, 0xc0, !PT ;  /* 0x7ffffff800027812 */ /* 0x000fe200078ec0ff */
[----:B------:R-:W-:-:S03]  /*11b0*/  UMOV UR4, 0x400 ;  /* 0x0000040000047882 */ /* 0x000fc60000000000 */
[----:B------:R-:W-:-:S03]  /*11c0*/  IADD3 R10, PT, PT, -R2, RZ, RZ ;  /* 0x000000ff020a7210 */ /* 0x000fc60007ffe1ff */
[----:B------:R-:W2:Y:S01]  /*11d0*/  S2UR UR5, SR_CgaCtaId ;  /* 0x00000000000579c3 */ /* 0x000ea20000008800 */
[----:B0-----:R-:W-:-:S03]  /*11e0*/  IMAD.WIDE.U32 R4, R11, 0x4, R4 ;  /* 0x000000040b047825 */ /* 0x001fc600078e0004 */
[----:B-1----:R-:W-:Y:S01]  /*11f0*/  IADD3 R12, P0, PT, R4, 0x10, RZ ;  /* 0x00000010040c7810 */ /* 0x002fe20007f1e0ff */
[----:B--2---:R-:W-:-:S04]  /*1200*/  ULEA UR4, UR5, UR4, 0x18 ;  /* 0x0000000405047291 */ /* 0x004fc8000f8ec0ff */
[----:B------:R-:W-:Y:S01]  /*1210*/  IMAD.X R15, RZ, RZ, R5, P0 ;  /* 0x000000ffff0f7224 */ /* 0x000fe200000e0605 */
[----:B------:R-:W-:-:S12]  /*1220*/  UIADD3 UR4, UPT, UPT, UR4, 0x10, URZ ;  /* 0x0000001004047890 */ /* 0x000fd8000fffe0ff */
.L_x_21:
[----:B0-----:R-:W0:Y:S01]  /*1230*/  LDS.128 R4, [UR4+-0x10] ;  /* 0xfffff004ff047984 */ /* 0x001e220008000c00 */
[----:B------:R-:W1:Y:S01]  /*1240*/  MUFU.RCP R0, R13 ;  /* 0x0000000d00007308 */ /* 0x000e620000001000 */
[----:B------:R-:W-:Y:S02]  /*1250*/  IADD3 R10, PT, PT, R10, 0x8, RZ ;  /* 0x000000080a0a7810 */ /* 0x000fe40007ffe0ff */
[----:B------:R-:W-:Y:S02]  /*1260*/  MOV R9, R15 ;  /* 0x0000000f00097202 */ /* 0x000fe40000000f00 */
[----:B------:R-:W-:Y:S01]  /*1270*/  ISETP.NE.AND P2, PT, R10, RZ, PT ;  /* 0x000000ff0a00720c */ /* 0x000fe20003f45270 */
[----:B-1----:R-:W-:-:S04]  /*1280*/  FFMA R3, R0, -R13, 1 ;  /* 0x3f80000000037423 */ /* 0x002fc8000000080d */
[----:B------:R-:W-:Y:S01]  /*1290*/  FFMA R3, R0, R3, R0 ;  /* 0x0000000300037223 */ /* 0x000fe20000000000 */
[----:B0-----:R-:W0:Y:S03]  /*12a0*/  FCHK P0, R4, R13 ;  /* 0x0000000d04007302 */ /* 0x001e260000000000 */
[----:B------:R-:W-:-:S04]  /*12b0*/  FFMA R0, R4, R3, RZ ;  /* 0x0000000304007223 */ /* 0x000fc800000000ff */
[----:B------:R-:W-:-:S04]  /*12c0*/  FFMA R8, R0, -R13, R4 ;  /* 0x8000000d00087223 */ /* 0x000fc80000000004 */
[----:B------:R-:W-:Y:S01]  /*12d0*/  FFMA R3, R3, R8, R0 ;  /* 0x0000000803037223 */ /* 0x000fe20000000000 */
[----:B------:R-:W-:Y:S01]  /*12e0*/  IMAD.MOV.U32 R8, RZ, RZ, R12 ;  /* 0x000000ffff087224 */ /* 0x000fe200078e000c */
[----:B0-----:R-:W-:Y:S06]  /*12f0*/  @!P0 BRA `(.L_x_13) ;  /* 0x00000000000c8947 */ /* 0x001fec0003800000 */
[----:B------:R-:W-:Y:S01]  /*1300*/  IMAD.MOV.U32 R3, RZ, RZ, R13 ;  /* 0x000000ffff037224 */ /* 0x000fe200078e000d */
[----:B------:R-:W-:-:S07]  /*1310*/  MOV R16, 0x1330 ;  /* 0x0000133000107802 */ /* 0x000fce0000000f00 */
[----:B------:R-:W-:Y:S05]  /*1320*/  CALL.REL.NOINC `($__internal_0_$__cuda_sm3x_div_rn_noftz_f32_slowpath) ;  /* 0x0000000c00e87944 */ /* 0x000fea0003c00000 */
.L_x_13:
[----:B------:R-:W0:Y:S01]  /*1330*/  MUFU.RCP R0, R13 ;  /* 0x0000000d00007308 */ /* 0x000e220000001000 */
[----:B------:R1:W-:Y:S07]  /*1340*/  STG.E desc[UR8][R8.64+-0x10], R3 ;  /* 0xfffff00308007986 */ /* 0x0003ee000c101908 */
[----:B------:R-:W2:Y:S01]  /*1350*/  FCHK P0, R5, R13 ;  /* 0x0000000d05007302 */ /* 0x000ea20000000000 */
[----:B0-----:R-:W-:-:S04]  /*1360*/  FFMA R15, R0, -R13, 1 ;  /* 0x3f800000000f7423 */ /* 0x001fc8000000080d */
[----:B------:R-:W-:-:S04]  /*1370*/  FFMA R17, R0, R15, R0 ;  /* 0x0000000f00117223 */ /* 0x000fc80000000000 */
[----:B------:R-:W-:-:S04]  /*1380*/  FFMA R0, R5, R17, RZ ;  /* 0x0000001105007223 */ /* 0x000fc800000000ff */
[----:B------:R-:W-:-:S04]  /*1390*/  FFMA R15, R0, -R13, R5 ;  /* 0x8000000d000f7223 */ /* 0x000fc80000000005 */
[----:B------:R-:W-:Y:S01]  /*13a0*/  FFMA R15, R17, R15, R0 ;  /* 0x0000000f110f7223 */ /* 0x000fe20000000000 */
[----:B-12---:R-:W-:Y:S06]  /*13b0*/  @!P0 BRA `(.L_x_14) ;  /* 0x0000000000148947 */ /* 0x006fec0003800000 */
[----:B------:R-:W-:Y:S01]  /*13c0*/  MOV R4, R5 ;  /* 0x0000000500047202 */ /* 0x000fe20000000f00 */
[----:B------:R-:W-:Y:S01]  /*13d0*/  IMAD.MOV.U32 R3, RZ, RZ, R13 ;  /* 0x000000ffff037224 */ /* 0x000fe200078e000d */
[----:B------:R-:W-:-:S07]  /*13e0*/  MOV R16, 0x1400 ;  /* 0x0000140000107802 */ /* 0x000fce0000000f00 */
[----:B------:R-:W-:Y:S05]  /*13f0*/  CALL.REL.NOINC `($__internal_0_$__cuda_sm3x_div_rn_noftz_f32_slowpath) ;  /* 0x0000000c00b47944 */ /* 0x000fea0003c00000 */
[----:B------:R-:W-:-:S07]  /*1400*/  MOV R15, R3 ;  /* 0x00000003000f7202 */ /* 0x000fce0000000f00 */
.L_x_14:
        /* <DEDUP_REMOVED lines=9> */
[----:B------:R-:W-:Y:S01]  /*14a0*/  IMAD.MOV.U32 R4, RZ, RZ, R6 ;  /* 0x000000ffff047224 */ /* 0x000fe200078e0006 */
[----:B------:R-:W-:Y:S02]  /*14b0*/  MOV R3, R13 ;  /* 0x0000000d00037202 */ /* 0x000fe40000000f00 */
[----:B------:R-:W-:-:S07]  /*14c0*/  MOV R16, 0x14e0 ;  /* 0x000014e000107802 */ /* 0x000fce0000000f00 */
[----:B------:R-:W-:Y:S05]  /*14d0*/  CALL.REL.NOINC `($__internal_0_$__cuda_sm3x_div_rn_noftz_f32_slowpath) ;  /* 0x0000000c007c7944 */ /* 0x000fea0003c00000 */
.L_x_15:
        /* <DEDUP_REMOVED lines=13> */
[----:B------:R-:W-:-:S07]  /*15b0*/  IMAD.MOV.U32 R15, RZ, RZ, R3 ;  /* 0x000000ffff0f7224 */ /* 0x000fce00078e0003 */
.L_x_16:
[----:B------:R-:W0:Y:S01]  /*15c0*/  LDS.128 R4, [UR4] ;  /* 0x00000004ff047984 */ /* 0x000e220008000c00 */
[----:B------:R-:W1:Y:S03]  /*15d0*/  MUFU.RCP R0, R13 ;  /* 0x0000000d00007308 */ /* 0x000e660000001000 */
[----:B------:R2:W-:Y:S01]  /*15e0*/  STG.E desc[UR8][R8.64+-0x4], R15 ;  /* 0xfffffc0f08007986 */ /* 0x0005e2000c101908 */
[----:B-1----:R-:W-:-:S04]  /*15f0*/  FFMA R3, R0, -R13, 1 ;  /* 0x3f80000000037423 */ /* 0x002fc8000000080d */
[----:B------:R-:W-:Y:S01]  /*1600*/  FFMA R3, R0, R3, R0 ;  /* 0x0000000300037223 */ /* 0x000fe20000000000 */
[----:B0-----:R-:W0:Y:S03]  /*1610*/  FCHK P0, R4, R13 ;  /* 0x0000000d04007302 */ /* 0x001e260000000000 */
[----:B------:R-:W-:-:S04]  /*1620*/  FFMA R17, R3, R4, RZ ;  /* 0x0000000403117223 */ /* 0x000fc800000000ff */
[----:B------:R-:W-:-:S04]  /*1630*/  FFMA R0, R17, -R13, R4 ;  /* 0x8000000d11007223 */ /* 0x000fc80000000004 */
[----:B------:R-:W-:Y:S01]  /*1640*/  FFMA R3, R3, R0, R17 ;  /* 0x0000000003037223 */ /* 0x000fe20000000011 */
[----:B0-2---:R-:W-:Y:S06]  /*1650*/  @!P0 BRA `(.L_x_17) ;  /* 0x00000000000c8947 */ /* 0x005fec0003800000 */
[----:B------:R-:W-:Y:S02]  /*1660*/  MOV R3, R13 ;  /* 0x0000000d00037202 */ /* 0x000fe40000000f00 */
[----:B------:R-:W-:-:S07]  /*1670*/  MOV R16, 0x1690 ;  /* 0x0000169000107802 */ /* 0x000fce0000000f00 */
[----:B------:R-:W-:Y:S05]  /*1680*/  CALL.REL.NOINC `($__internal_0_$__cuda_sm3x_div_rn_noftz_f32_slowpath) ;  /* 0x0000000c00107944 */ /* 0x000fea0003c00000 */
.L_x_17:
        /* <DEDUP_REMOVED lines=14> */
.L_x_18:
        /* <DEDUP_REMOVED lines=13> */
.L_x_19:
        /* <DEDUP_REMOVED lines=14> */
.L_x_20:
[----:B------:R0:W-:Y:S01]  /*1920*/  STG.E desc[UR8][R8.64+0xc], R5 ;  /* 0x00000c0508007986 */ /* 0x0001e2000c101908 */
[----:B------:R-:W-:Y:S01]  /*1930*/  IADD3 R12, P0, PT, R8, 0x20, RZ ;  /* 0x00000020080c7810 */ /* 0x000fe20007f1e0ff */
[----:B------:R-:W-:-:S04]  /*1940*/  UIADD3 UR4, UPT, UPT, UR4, 0x20, URZ ;  /* 0x0000002004047890 */ /* 0x000fc8000fffe0ff */
[----:B------:R-:W-:Y:S01]  /*1950*/  IMAD.X R15, RZ, RZ, R9, P0 ;  /* 0x000000ffff0f7224 */ /* 0x000fe200000e0609 */
[----:B------:R-:W-:Y:S07]  /*1960*/  @P2 BRA `(.L_x_21) ;  /* 0xfffffff800302947 */ /* 0x000fee000383ffff */
.L_x_12:
[----:B------:R-:W-:-:S13]  /*1970*/  ISETP.NE.AND P0, PT, R18, RZ, PT ;  /* 0x000000ff1200720c */ /* 0x000fda0003f05270 */
[----:B------:R-:W-:Y:S05]  /*1980*/  @!P0 EXIT ;  /* 0x000000000000894d */ /* 0x000fea0003800000 */
[----:B------:R-:W3:Y:S01]  /*1990*/  LDCU UR4, c[0x0][0x394] ;  /* 0x00007280ff0477ac */ /* 0x000ee20008000800 */
[----:B------:R-:W-:Y:S01]  /*19a0*/  ISETP.GE.U32.AND P0, PT, R18, 0x4, PT ;  /* 0x000000041200780c */ /* 0x000fe20003f06070 */
[----:B---3--:R-:W-:-:S12]  /*19b0*/  ULOP3.LUT UR4, UR4, 0x3, URZ, 0xc0, !UPT ;  /* 0x0000000304047892 */ /* 0x008fd8000f8ec0ff */
[----:B------:R-:W-:Y:S05]  /*19c0*/  @!P0 BRA `(.L_x_22) ;  /* 0x00000004001c8947 */ /* 0x000fea0003800000 */
[----:B------:R-:W3:Y:S01]  /*19d0*/  S2R R3, SR_CgaCtaId ;  /* 0x0000000000037919 */ /* 0x000ee20000008800 */
[----:B------:R-:W-:-:S04]  /*19e0*/  MOV R0, 0x400 ;  /* 0x0000040000007802 */ /* 0x000fc80000000f00 */
[----:B---3--:R-:W-:Y:S02]  /*19f0*/  LEA R3, R3, R0, 0x18 ;  /* 0x0000000003037211 */ /* 0x008fe400078ec0ff */
[----:B------:R-:W3:Y:S02]  /*1a00*/  MUFU.RCP R0, R13 ;  /* 0x0000000d00007308 */ /* 0x000ee40000001000 */
[----:B0-2---:R-:W-:-:S05]  /*1a10*/  LEA R5, R2, R3, 0x2 ;  /* 0x0000000302057211 */ /* 0x005fca00078e10ff */
[----:B------:R-:W0:Y:S01]  /*1a20*/  LDS R6, [R5] ;  /* 0x0000000005067984 */ /* 0x000e220000000800 */
[----:B---3--:R-:W-:-:S04]  /*1a30*/  FFMA R3, R0, -R13, 1 ;  /* 0x3f80000000037423 */ /* 0x008fc8000000080d */
[----:B------:R-:W-:Y:S01]  /*1a40*/  FFMA R0, R0, R3, R0 ;  /* 0x0000000300007223 */ /* 0x000fe20000000000 */
[----:B0-----:R-:W0:Y:S03]  /*1a50*/  FCHK P0, R6, R13 ;  /* 0x0000000d06007302 */ /* 0x001e260000000000 */
[----:B------:R-:W-:-:S04]  /*1a60*/  FFMA R3, R0, R6, RZ ;  /* 0x0000000600037223 */ /* 0x000fc800000000ff */
[----:B------:R-:W-:-:S04]  /*1a70*/  FFMA R4, R3, -R13, R6 ;  /* 0x8000000d03047223 */ /* 0x000fc80000000006 */
[----:B------:R-:W-:Y:S01]  /*1a80*/  FFMA R3, R0, R4, R3 ;  /* 0x0000000400037223 */ /* 0x000fe20000000003 */
[----:B0-----:R-:W-:Y:S06]  /*1a90*/  @!P0 BRA `(.L_x_23) ;  /* 0x0000000000108947 */ /* 0x001fec0003800000 */
[----:B------:R-:W-:Y:S01]  /*1aa0*/  IMAD.MOV.U32 R4, RZ, RZ, R6 ;  /* 0x000000ffff047224 */ /* 0x000fe200078e0006 */
[----:B------:R-:W-:Y:S02]  /*1ab0*/  MOV R3, R13 ;  /* 0x0000000d00037202 */ /* 0x000fe40000000f00 */
[----:B------:R-:W-:-:S07]  /*1ac0*/  MOV R16, 0x1ae0 ;  /* 0x00001ae000107802 */ /* 0x000fce0000000f00 */
[----:B-1----:R-:W-:Y:S05]  /*1ad0*/  CALL.REL.NOINC `($__internal_0_$__cuda_sm3x_div_rn_noftz_f32_slowpath) ;  /* 0x0000000400fc7944 */ /* 0x002fea0003c00000 */
.L_x_23:
[----:B------:R-:W0:Y:S01]  /*1ae0*/  LDS R15, [R5+0x4] ;  /* 0x00000400050f7984 */ /* 0x000e220000000800 */
[----:B------:R-:W2:Y:S01]  /*1af0*/  LDC.64 R6, c[0x0][0x388] ;  /* 0x0000e200ff067b82 */ /* 0x000ea20000000a00 */
[----:B------:R-:W3:Y:S01]  /*1b00*/  MUFU.RCP R0, R13 ;  /* 0x0000000d00007308 */ /* 0x000ee20000001000 */
[----:B------:R-:W-:-:S04]  /*1b10*/  IMAD.IADD R9, R11, 0x1, R2 ;  /* 0x000000010b097824 */ /* 0x000fc800078e0202 */
[----:B--2---:R-:W-:-:S04]  /*1b20*/  IMAD.WIDE.U32 R6, R9, 0x4, R6 ;  /* 0x0000000409067825 */ /* 0x004fc800078e0006 */
[C---:B---3--:R-:W-:Y:S01]  /*1b30*/  FFMA R9, R0.reuse, -R13, 1 ;  /* 0x3f80000000097423 */ /* 0x048fe2000000080d */
[----:B------:R2:W-:Y:S03]  /*1b40*/  STG.E desc[UR8][R6.64], R3 ;  /* 0x0000000306007986 */ /* 0x0005e6000c101908 */
[----:B------:R-:W-:Y:S01]  /*1b50*/  FFMA R0, R0, R9, R0 ;  /* 0x0000000900007223 */ /* 0x000fe20000000000 */
[----:B0-----:R-:W0:Y:S03]  /*1b60*/  FCHK P0, R15, R13 ;  /* 0x0000000d0f007302 */ /* 0x001e260000000000 */
[----:B------:R-:W-:-:S04]  /*1b70*/  FFMA R4, R0, R15, RZ ;  /* 0x0000000f00047223 */ /* 0x000fc800000000ff */
[----:B------:R-:W-:-:S04]  /*1b80*/  FFMA R9, R4, -R13, R15 ;  /* 0x8000000d04097223 */ /* 0x000fc8000000000f */
[----:B------:R-:W-:Y:S01]  /*1b90*/  FFMA R9, R0, R9, R4 ;  /* 0x0000000900097223 */ /* 0x000fe20000000004 */
[----:B0-2---:R-:W-:Y:S06]  /*1ba0*/  @!P0 BRA `(.L_x_24) ;  /* 0x0000000000148947 */ /* 0x005fec0003800000 */
[----:B------:R-:W-:Y:S01]  /*1bb0*/  MOV R4, R15 ;  /* 0x0000000f00047202 */ /* 0x000fe20000000f00 */
[----:B------:R-:W-:Y:S01]  /*1bc0*/  IMAD.MOV.U32 R3, RZ, RZ, R13 ;  /* 0x000000ffff037224 */ /* 0x000fe200078e000d */
[----:B------:R-:W-:-:S07]  /*1bd0*/  MOV R16, 0x1bf0 ;  /* 0x00001bf000107802 */ /* 0x000fce0000000f00 */
[----:B-1----:R-:W-:Y:S05]  /*1be0*/  CALL.REL.NOINC `($__internal_0_$__cuda_sm3x_div_rn_noftz_f32_slowpath) ;  /* 0x0000000400b87944 */ /* 0x002fea0003c00000 */
[----:B------:R-:W-:-:S07]  /*1bf0*/  MOV R9, R3 ;  /* 0x0000000300097202 */ /* 0x000fce0000000f00 */
.L_x_24:
[----:B------:R-:W0:Y:S01]  /*1c00*/  LDS R8, [R5+0x8] ;  /* 0x0000080005087984 */ /* 0x000e220000000800 */
[----:B------:R-:W2:Y:S01]  /*1c10*/  LDC.64 R6, c[0x0][0x388] ;  /* 0x0000e200ff067b82 */ /* 0x000ea20000000a00 */
[----:B------:R-:W-:Y:S01]  /*1c20*/  IADD3 R0, P0, PT, R11, R2, RZ ;  /* 0x000000020b007210 */ /* 0x000fe20007f1e0ff */
[----:B------:R-:W3:Y:S04]  /*1c30*/  MUFU.RCP R4, R13 ;  /* 0x0000000d00047308 */ /* 0x000ee80000001000 */
[----:B------:R-:W-:Y:S01]  /*1c40*/  IMAD.X R3, RZ, RZ, RZ, P0 ;  /* 0x000000ffff037224 */ /* 0x000fe200000e06ff */
[----:B--2---:R-:W-:-:S04]  /*1c50*/  LEA R6, P0, R0, R6, 0x2 ;  /* 0x0000000600067211 */ /* 0x004fc800078010ff */
[----:B------:R-:W-:Y:S01]  /*1c60*/  LEA.HI.X R7, R0, R7, R3, 0x2, P0 ;  /* 0x0000000700077211 */ /* 0x000fe200000f1403 */
[----:B---3--:R-:W-:-:S04]  /*1c70*/  FFMA R3, R4, -R13, 1 ;  /* 0x3f80000004037423 */ /* 0x008fc8000000080d */
[----:B------:R2:W-:Y:S01]  /*1c80*/  STG.E desc[UR8][R6.64+0x4], R9 ;  /* 0x0000040906007986 */ /* 0x0005e2000c101908 */
[----:B------:R-:W-:Y:S02]  /*1c90*/  FFMA R0, R4, R3, R4 ;  /* 0x0000000304007223 */ /* 0x000fe40000000004 */
[----:B0-----:R-:W0:Y:S02]  /*1ca0*/  FCHK P0, R8, R13 ;  /* 0x0000000d08007302 */ /* 0x001e240000000000 */
        /* <DEDUP_REMOVED lines=8> */
.L_x_25:
[----:B------:R-:W0:Y:S01]  /*1d30*/  LDS R5, [R5+0xc] ;  /* 0x00000c0005057984 */ /* 0x000e220000000800 */
[----:B------:R-:W2:Y:S03]  /*1d40*/  MUFU.RCP R0, R13 ;  /* 0x0000000d00007308 */ /* 0x000ea60000001000 */
[----:B------:R3:W-:Y:S01]  /*1d50*/  STG.E desc[UR8][R6.64+0x8], R3 ;  /* 0x0000080306007986 */ /* 0x0007e2000c101908 */
[----:B--2---:R-:W-:-:S04]  /*1d60*/  FFMA R9, R0, -R13, 1 ;  /* 0x3f80000000097423 */ /* 0x004fc8000000080d */
[----:B------:R-:W-:Y:S01]  /*1d70*/  FFMA R0, R0, R9, R0 ;  /* 0x0000000900007223 */ /* 0x000fe20000000000 */
[----:B0-----:R-:W0:Y:S03]  /*1d80*/  FCHK P0, R5, R13 ;  /* 0x0000000d05007302 */ /* 0x001e260000000000 */
[----:B------:R-:W-:-:S04]  /*1d90*/  FFMA R4, R0, R5, RZ ;  /* 0x0000000500047223 */ /* 0x000fc800000000ff */
[----:B------:R-:W-:-:S04]  /*1da0*/  FFMA R9, R4, -R13, R5 ;  /* 0x8000000d04097223 */ /* 0x000fc80000000005 */
[----:B------:R-:W-:Y:S01]  /*1db0*/  FFMA R9, R0, R9, R4 ;  /* 0x0000000900097223 */ /* 0x000fe20000000004 */
[----:B0--3--:R-:W-:Y:S06]  /*1dc0*/  @!P0 BRA `(.L_x_26) ;  /* 0x0000000000148947 */ /* 0x009fec0003800000 */
[----:B------:R-:W-:Y:S01]  /*1dd0*/  MOV R4, R5 ;  /* 0x0000000500047202 */ /* 0x000fe20000000f00 */
[----:B------:R-:W-:Y:S01]  /*1de0*/  IMAD.MOV.U32 R3, RZ, RZ, R13 ;  /* 0x000000ffff037224 */ /* 0x000fe200078e000d */
[----:B------:R-:W-:-:S07]  /*1df0*/  MOV R16, 0x1e10 ;  /* 0x00001e1000107802 */ /* 0x000fce0000000f00 */
[----:B-1----:R-:W-:Y:S05]  /*1e00*/  CALL.REL.NOINC `($__internal_0_$__cuda_sm3x_div_rn_noftz_f32_slowpath) ;  /* 0x0000000400307944 */ /* 0x002fea0003c00000 */
[----:B------:R-:W-:-:S07]  /*1e10*/  MOV R9, R3 ;  /* 0x0000000300097202 */ /* 0x000fce0000000f00 */
.L_x_26:
[----:B------:R3:W-:Y:S01]  /*1e20*/  STG.E desc[UR8][R6.64+0xc], R9 ;  /* 0x00000c0906007986 */ /* 0x0007e2000c101908 */
[----:B------:R-:W-:-:S07]  /*1e30*/  VIADD R2, R2, 0x4 ;  /* 0x0000000402027836 */ /* 0x000fce0000000000 */
.L_x_22:
[----:B------:R-:W-:-:S13]  /*1e40*/  ISETP.NE.AND P0, PT, RZ, UR4, PT ;  /* 0x00000004ff007c0c */ /* 0x000fda000bf05270 */
[----:B------:R-:W-:Y:S05]  /*1e50*/  @!P0 EXIT ;  /* 0x000000000000894d */ /* 0x000fea0003800000 */
[----:B------:R-:W-:-:S09]  /*1e60*/  UISETP.NE.AND UP0, UPT, UR4, 0x1, UPT ;  /* 0x000000010400788c */ /* 0x000fd2000bf05270 */
[----:B------:R-:W-:Y:S05]  /*1e70*/  BRA.U !UP0, `(.L_x_27) ;  /* 0x0000000108a87547 */ /* 0x000fea000b800000 */
[----:B------:R-:W4:Y:S01]  /*1e80*/  S2R R3, SR_CgaCtaId ;  /* 0x0000000000037919 */ /* 0x000f220000008800 */
[----:B------:R-:W-:-:S04]  /*1e90*/  MOV R0, 0x400 ;  /* 0x0000040000007802 */ /* 0x000fc80000000f00 */
[----:B----4-:R-:W-:Y:S02]  /*1ea0*/  LEA R3, R3, R0, 0x18 ;  /* 0x0000000003037211 */ /* 0x010fe400078ec0ff */
[----:B------:R-:W4:Y:S02]  /*1eb0*/  MUFU.RCP R0, R13 ;  /* 0x0000000d00007308 */ /* 0x000f240000001000 */
[----:B0-2---:R-:W-:-:S05]  /*1ec0*/  LEA R5, R2, R3, 0x2 ;  /* 0x0000000302057211 */ /* 0x005fca00078e10ff */
[----:B---3--:R-:W0:Y:S01]  /*1ed0*/  LDS R6, [R5] ;  /* 0x0000000005067984 */ /* 0x008e220000000800 */
[----:B----4-:R-:W-:-:S04]  /*1ee0*/  FFMA R3, R0, -R13, 1 ;  /* 0x3f80000000037423 */ /* 0x010fc8000000080d */
        /* <DEDUP_REMOVED lines=10> */
.L_x_28:
        /* <DEDUP_REMOVED lines=18> */
.L_x_29:
[----:B------:R-:W0:Y:S01]  /*20b0*/  LDC.64 R4, c[0x0][0x388] ;  /* 0x0000e200ff047b82 */ /* 0x000e220000000a00 */
[----:B------:R-:W-:Y:S02]  /*20c0*/  IADD3 R0, P0, PT, R11, R2, RZ ;  /* 0x000000020b007210 */ /* 0x000fe40007f1e0ff */
[----:B------:R-:W-:-:S03]  /*20d0*/  IADD3 R2, PT, PT, R2, 0x2, RZ ;  /* 0x0000000202027810 */ /* 0x000fc60007ffe0ff */
[----:B------:R-:W-:Y:S01]  /*20e0*/  IMAD.X R3, RZ, RZ, RZ, P0 ;  /* 0x000000ffff037224 */ /* 0x000fe200000e06ff */
[----:B0-----:R-:W-:-:S04]  /*20f0*/  LEA R4, P0, R0, R4, 0x2 ;  /* 0x0000000400047211 */ /* 0x001fc800078010ff */
[----:B------:R-:W-:-:S05]  /*2100*/  LEA.HI.X R5, R0, R5, R3, 0x2, P0 ;  /* 0x0000000500057211 */ /* 0x000fca00000f1403 */
[----:B------:R4:W-:Y:S04]  /*2110*/  STG.E desc[UR8][R4.64+0x4], R9 ;  /* 0x0000040904007986 */ /* 0x0009e8000c101908 */
.L_x_27:
[----:B------:R-:W5:Y:S02]  /*2120*/  LDC R0, c[0x0][0x394] ;  /* 0x0000e500ff007b82 */ /* 0x000f640000000800 */
[----:B-----5:R-:W-:-:S04]  /*2130*/  LOP3.LUT R0, R0, 0x1, RZ, 0xc0, !PT ;  /* 0x0000000100007812 */ /* 0x020fc800078ec0ff */
[----:B------:R-:W-:-:S13]  /*2140*/  ISETP.NE.U32.AND P0, PT, R0, 0x1, PT ;  /* 0x000000010000780c */ /* 0x000fda0003f05070 */
[----:B------:R-:W-:Y:S05]  /*2150*/  @P0 EXIT ;  /* 0x000000000000094d */ /* 0x000fea0003800000 */
[----:B------:R-:W5:Y:S01]  /*2160*/  S2R R3, SR_CgaCtaId ;  /* 0x0000000000037919 */ /* 0x000f620000008800 */
[----:B------:R-:W-:-:S04]  /*2170*/  MOV R0, 0x400 ;  /* 0x0000040000007802 */ /* 0x000fc80000000f00 */
[----:B-----5:R-:W-:Y:S02]  /*2180*/  LEA R3, R3, R0, 0x18 ;  /* 0x0000000003037211 */ /* 0x020fe400078ec0ff */
[----:B------:R-:W0:Y:S03]  /*2190*/  MUFU.RCP R0, R13 ;  /* 0x0000000d00007308 */ /* 0x000e260000001000 */
[----:B------:R-:W-:-:S06]  /*21a0*/  IMAD R3, R2, 0x4, R3 ;  /* 0x0000000402037824 */ /* 0x000fcc00078e0203 */
[----:B------:R-:W5:Y:S01]  /*21b0*/  LDS R3, [R3] ;  /* 0x0000000003037984 */ /* 0x000f620000000800 */
[----:B0-2-4-:R-:W-:-:S04]  /*21c0*/  FFMA R5, R0, -R13, 1 ;  /* 0x3f80000000057423 */ /* 0x015fc8000000080d */
[----:B------:R-:W-:Y:S01]  /*21d0*/  FFMA R0, R0, R5, R0 ;  /* 0x0000000500007223 */ /* 0x000fe20000000000 */
[----:B-----5:R-:W0:Y:S03]  /*21e0*/  FCHK P0, R3, R13 ;  /* 0x0000000d03007302 */ /* 0x020e260000000000 */
[----:B------:R-:W-:-:S04]  /*21f0*/  FFMA R4, R0, R3, RZ ;  /* 0x0000000300047223 */ /* 0x000fc800000000ff */
[----:B------:R-:W-:-:S04]  /*2200*/  FFMA R5, R4, -R13, R3 ;  /* 0x8000000d04057223 */ /* 0x000fc80000000003 */
[----:B---3--:R-:W-:Y:S01]  /*2210*/  FFMA R7, R0, R5, R4 ;  /* 0x0000000500077223 */ /* 0x008fe20000000004 */
[----:B0-----:R-:W-:Y:S06]  /*2220*/  @!P0 BRA `(.L_x_30) ;  /* 0x0000000000148947 */ /* 0x001fec0003800000 */
[----:B------:R-:W-:Y:S01]  /*2230*/  MOV R4, R3 ;  /* 0x0000000300047202 */ /* 0x000fe20000000f00 */
[----:B------:R-:W-:Y:S01]  /*2240*/  IMAD.MOV.U32 R3, RZ, RZ, R13 ;  /* 0x000000ffff037224 */ /* 0x000fe200078e000d */
[----:B------:R-:W-:-:S07]  /*2250*/  MOV R16, 0x2270 ;  /* 0x0000227000107802 */ /* 0x000fce0000000f00 */
[----:B-1----:R-:W-:Y:S05]  /*2260*/  CALL.REL.NOINC `($__internal_0_$__cuda_sm3x_div_rn_noftz_f32_slowpath) ;  /* 0x0000000000187944 */ /* 0x002fea0003c00000 */
[----:B------:R-:W-:-:S07]  /*2270*/  MOV R7, R3 ;  /* 0x0000000300077202 */ /* 0x000fce0000000f00 */
.L_x_30:
[----:B------:R-:W0:Y:S01]  /*2280*/  LDC.64 R4, c[0x0][0x388] ;  /* 0x0000e200ff047b82 */ /* 0x000e220000000a00 */
[----:B------:R-:W-:-:S04]  /*2290*/  IMAD.IADD R3, R11, 0x1, R2 ;  /* 0x000000010b037824 */ /* 0x000fc800078e0202 */
[----:B0-----:R-:W-:-:S05]  /*22a0*/  IMAD.WIDE.U32 R2, R3, 0x4, R4 ;  /* 0x0000000403027825 */ /* 0x001fca00078e0004 */
[----:B------:R-:W-:Y:S01]  /*22b0*/  STG.E desc[UR8][R2.64], R7 ;  /* 0x0000000702007986 */ /* 0x000fe2000c101908 */
[----:B------:R-:W-:Y:S05]  /*22c0*/  EXIT ;  /* 0x000000000000794d */ /* 0x000fea0003800000 */
        .weak           $__internal_0_$__cuda_sm3x_div_rn_noftz_f32_slowpath
        .type           $__internal_0_$__cuda_sm3x_div_rn_noftz_f32_slowpath,@function
        .size           $__internal_0_$__cuda_sm3x_div_rn_noftz_f32_slowpath,(.L_x_97 - $__internal_0_$__cuda_sm3x_div_rn_noftz_f32_slowpath)
$__internal_0_$__cuda_sm3x_div_rn_noftz_f32_slowpath:
[----:B------:R-:W-:Y:S02]  /*22d0*/  SHF.R.U32.HI R14, RZ, 0x17, R3 ;  /* 0x00000017ff0e7819 */ /* 0x000fe40000011603 */
[----:B------:R-:W-:Y:S02]  /*22e0*/  SHF.R.U32.HI R0, RZ, 0x17, R4 ;  /* 0x00000017ff007819 */ /* 0x000fe40000011604 */
[----:B------:R-:W-:Y:S02]  /*22f0*/  LOP3.LUT R14, R14, 0xff, RZ, 0xc0, !PT ;  /* 0x000000ff0e0e7812 */ /* 0x000fe400078ec0ff */
[----:B------:R-:W-:Y:S02]  /*2300*/  LOP3.LUT R0, R0, 0xff, RZ, 0xc0, !PT ;  /* 0x000000ff00007812 */ /* 0x000fe400078ec0ff */
[----:B------:R-:W-:-:S03]  /*2310*/  IADD3 R17, PT, PT, R14, -0x1, RZ ;  /* 0xffffffff0e117810 */ /* 0x000fc60007ffe0ff */
[----:B------:R-:W-:Y:S01]  /*2320*/  VIADD R15, R0, 0xffffffff ;  /* 0xffffffff000f7836 */ /* 0x000fe20000000000 */
[----:B------:R-:W-:-:S04]  /*2330*/  ISETP.GT.U32.AND P0, PT, R17, 0xfd, PT ;  /* 0x000000fd1100780c */ /* 0x000fc80003f04070 */
[----:B------:R-:W-:-:S13]  /*2340*/  ISETP.GT.U32.OR P0, PT, R15, 0xfd, P0 ;  /* 0x000000fd0f00780c */ /* 0x000fda0000704470 */
[----:B------:R-:W-:Y:S01]  /*2350*/  @!P0 MOV R12, RZ ;  /* 0x000000ff000c8202 */ /* 0x000fe20000000f00 */
[----:B------:R-:W-:Y:S06]  /*2360*/  @!P0 BRA `(.L_x_31) ;  /* 0x00000000005c8947 */ /* 0x000fec0003800000 */
[----:B------:R-:W-:Y:S02]  /*2370*/  FSETP.GTU.FTZ.AND P0, PT, |R4|, +INF , PT ;  /* 0x7f8000000400780b */ /* 0x000fe40003f1c200 */
[----:B------:R-:W-:-:S04]  /*2380*/  FSETP.GTU.FTZ.AND P1, PT, |R3|, +INF , PT ;  /* 0x7f8000000300780b */ /* 0x000fc80003f3c200 */
[----:B------:R-:W-:-:S13]  /*2390*/  PLOP3.LUT P0, PT, P0, P1, PT, 0xf8, 0x8f ;  /* 0x00000000008f781c */ /* 0x000fda0000703f70 */
[----:B------:R-:W-:Y:S05]  /*23a0*/  @P0 BRA `(.L_x_32) ;  /* 0x0000000400440947 */ /* 0x000fea0003800000 */
[----:B------:R-:W-:-:S13]  /*23b0*/  LOP3.LUT P0, RZ, R3, 0x7fffffff, R4, 0xc8, !PT ;  /* 0x7fffffff03ff7812 */ /* 0x000fda000780c804 */
[----:B------:R-:W-:Y:S05]  /*23c0*/  @!P0 BRA `(.L_x_33) ;  /* 0x0000000400348947 */ /* 0x000fea0003800000 */
[C---:B------:R-:W-:Y:S02]  /*23d0*/  FSETP.NEU.FTZ.AND P3, PT, |R4|.reuse, +INF , PT ;  /* 0x7f8000000400780b */ /* 0x040fe40003f7d200 */
[----:B------:R-:W-:Y:S02]  /*23e0*/  FSETP.NEU.FTZ.AND P1, PT, |R3|, +INF , PT ;  /* 0x7f8000000300780b */ /* 0x000fe40003f3d200 */
[----:B------:R-:W-:-:S11]  /*23f0*/  FSETP.NEU.FTZ.AND P0, PT, |R4|, +INF , PT ;  /* 0x7f8000000400780b */ /* 0x000fd60003f1d200 */
[----:B------:R-:W-:Y:S05]  /*2400*/  @!P1 BRA !P3, `(.L_x_33) ;  /* 0x0000000400249947 */ /* 0x000fea0005800000 */
[----:B------:R-:W-:-:S04]  /*2410*/  LOP3.LUT P3, RZ, R4, 0x7fffffff, RZ, 0xc0, !PT ;  /* 0x7fffffff04ff7812 */ /* 0x000fc8000786c0ff */
[----:B------:R-:W-:-:S13]  /*2420*/  PLOP3.LUT P1, PT, P1, P3, PT, 0x2f, 0xf2 ;  /* 0x0000000000f2781c */ /* 0x000fda0000f26577 */
[----:B------:R-:W-:Y:S05]  /*2430*/  @P1 BRA `(.L_x_34) ;  /* 0x0000000400101947 */ /* 0x000fea0003800000 */
[----:B------:R-:W-:-:S04]  /*2440*/  LOP3.LUT P1, RZ, R3, 0x7fffffff, RZ, 0xc0, !PT ;  /* 0x7fffffff03ff7812 */ /* 0x000fc8000782c0ff */
[----:B------:R-:W-:-:S13]  /*2450*/  PLOP3.LUT P0, PT, P0, P1, PT, 0x2f, 0xf2 ;  /* 0x0000000000f2781c */ /* 0x000fda0000702577 */
[----:B------:R-:W-:Y:S05]  /*2460*/  @P0 BRA `(.L_x_35) ;  /* 0x0000000000f80947 */ /* 0x000fea0003800000 */
[----:B------:R-:W-:Y:S02]  /*2470*/  ISETP.GE.AND P0, PT, R15, RZ, PT ;  /* 0x000000ff0f00720c */ /* 0x000fe40003f06270 */
[----:B------:R-:W-:-:S11]  /*2480*/  ISETP.GE.AND P1, PT, R17, RZ, PT ;  /* 0x000000ff1100720c */ /* 0x000fd60003f26270 */
[----:B------:R-:W-:Y:S01]  /*2490*/  @P0 IMAD.MOV.U32 R12, RZ, RZ, RZ ;  /* 0x000000ffff0c0224 */ /* 0x000fe200078e00ff */
[----:B------:R-:W-:Y:S01]  /*24a0*/  @!P0 MOV R12, 0xffffffc0 ;  /* 0xffffffc0000c8802 */ /* 0x000fe20000000f00 */
[----:B------:R-:W-:Y:S01]  /*24b0*/  @!P0 FFMA R4, R4, 1.84467440737095516160e+19, RZ ;  /* 0x5f80000004048823 */ /* 0x000fe200000000ff */
[----:B------:R-:W-:-:S03]  /*24c0*/  @!P1 FFMA R3, R3, 1.84467440737095516160e+19, RZ ;  /* 0x5f80000003039823 */ /* 0x000fc600000000ff */
[----:B------:R-:W-:-:S07]  /*24d0*/  @!P1 VIADD R12, R12, 0x40 ;  /* 0x000000400c0c9836 */ /* 0x000fce0000000000 */
.L_x_31:
[----:B------:R-:W-:-:S04]  /*24e0*/  LEA R20, R14, 0xc0800000, 0x17 ;  /* 0xc08000000e147811 */ /* 0x000fc800078eb8ff */
[----:B------:R-:W-:Y:S01]  /*24f0*/  IADD3 R20, PT, PT, -R20, R3, RZ ;  /* 0x0000000314147210 */ /* 0x000fe20007ffe1ff */
[----:B------:R-:W-:-:S03]  /*2500*/  VIADD R3, R0, 0xffffff81 ;  /* 0xffffff8100037836 */ /* 0x000fc60000000000 */
[----:B------:R-:W0:Y:S01]  /*2510*/  MUFU.RCP R22, R20 ;  /* 0x0000001400167308 */ /* 0x000e220000001000 */
[----:B------:R-:W-:Y:S01]  /*2520*/  FADD.FTZ R17, -R20, -RZ ;  /* 0x800000ff14117221 */ /* 0x000fe20000010100 */
[----:B------:R-:W-:-:S03]  /*2530*/  IMAD R0, R3, -0x800000, R4 ;  /* 0xff80000003007824 */ /* 0x000fc600078e0204 */
[----:B0-----:R-:W-:-:S04]  /*2540*/  FFMA R15, R22, R17, 1 ;  /* 0x3f800000160f7423 */ /* 0x001fc80000000011 */
[----:B------:R-:W-:-:S04]  /*2550*/  FFMA R15, R22, R15, R22 ;  /* 0x0000000f160f7223 */ /* 0x000fc80000000016 */
[----:B------:R-:W-:-:S04]  /*2560*/  FFMA R4, R0, R15, RZ ;  /* 0x0000000f00047223 */ /* 0x000fc800000000ff */
[----:B------:R-:W-:-:S04]  /*2570*/  FFMA R19, R17, R4, R0 ;  /* 0x0000000411137223 */ /* 0x000fc80000000000 */
[----:B------:R-:W-:Y:S01]  /*2580*/  FFMA R4, R15, R19, R4 ;  /* 0x000000130f047223 */ /* 0x000fe20000000004 */
[----:B------:R-:W-:-:S03]  /*2590*/  IADD3 R19, PT, PT, R3, 0x7f, -R14 ;  /* 0x0000007f03137810 */ /* 0x000fc60007ffe80e */
[----:B------:R-:W-:Y:S01]  /*25a0*/  FFMA R17, R17, R4, R0 ;  /* 0x0000000411117223 */ /* 0x000fe20000000000 */
[----:B------:R-:W-:-:S03]  /*25b0*/  IADD3 R19, PT, PT, R19, R12, RZ ;  /* 0x0000000c13137210 */ /* 0x000fc60007ffe0ff */
[----:B------:R-:W-:-:S05]  /*25c0*/  FFMA R0, R15, R17, R4 ;  /* 0x000000110f007223 */ /* 0x000fca0000000004 */
[----:B------:R-:W-:-:S04]  /*25d0*/  SHF.R.U32.HI R3, RZ, 0x17, R0 ;  /* 0x00000017ff037819 */ /* 0x000fc80000011600 */
[----:B------:R-:W-:-:S05]  /*25e0*/  LOP3.LUT R3, R3, 0xff, RZ, 0xc0, !PT ;  /* 0x000000ff03037812 */ /* 0x000fca00078ec0ff */
[----:B------:R-:W-:-:S05]  /*25f0*/  IMAD.IADD R12, R3, 0x1, R19 ;  /* 0x00000001030c7824 */ /* 0x000fca00078e0213 */
[----:B------:R-:W-:-:S04]  /*2600*/  IADD3 R3, PT, PT, R12, -0x1, RZ ;  /* 0xffffffff0c037810 */ /* 0x000fc80007ffe0ff */
[----:B------:R-:W-:-:S13]  /*2610*/  ISETP.GE.U32.AND P0, PT, R3, 0xfe, PT ;  /* 0x000000fe0300780c */ /* 0x000fda0003f06070 */
[----:B------:R-:W-:Y:S05]  /*2620*/  @!P0 BRA `(.L_x_36) ;  /* 0x0000000000808947 */ /* 0x000fea0003800000 */
[----:B------:R-:W-:-:S13]  /*2630*/  ISETP.GT.AND P0, PT, R12, 0xfe, PT ;  /* 0x000000fe0c00780c */ /* 0x000fda0003f04270 */
[----:B------:R-:W-:Y:S05]  /*2640*/  @P0 BRA `(.L_x_37) ;  /* 0x00000000006c0947 */ /* 0x000fea0003800000 */
[----:B------:R-:W-:-:S13]  /*2650*/  ISETP.GE.AND P0, PT, R12, 0x1, PT ;  /* 0x000000010c00780c */ /* 0x000fda0003f06270 */
[----:B------:R-:W-:Y:S05]  /*2660*/  @P0 BRA `(.L_x_38) ;  /* 0x0000000000980947 */ /* 0x000fea0003800000 */
[----:B------:R-:W-:Y:S02]  /*2670*/  ISETP.GE.AND P0, PT, R12, -0x18, PT ;  /* 0xffffffe80c00780c */ /* 0x000fe40003f06270 */
[----:B------:R-:W-:-:S11]  /*2680*/  LOP3.LUT R0, R0, 0x80000000, RZ, 0xc0, !PT ;  /* 0x8000000000007812 */ /* 0x000fd600078ec0ff */
[----:B------:R-:W-:Y:S05]  /*2690*/  @!P0 BRA `(.L_x_38) ;  /* 0x00000000008c8947 */ /* 0x000fea0003800000 */
[-CC-:B------:R-:W-:Y:S01]  /*26a0*/  FFMA.RZ R3, R15, R17.reuse, R4.reuse ;  /* 0x000000110f037223 */ /* 0x180fe2000000c004 */
[C---:B------:R-:W-:Y:S02]  /*26b0*/  ISETP.NE.AND P3, PT, R12.reuse, RZ, PT ;  /* 0x000000ff0c00720c */ /* 0x040fe40003f65270 */
[C---:B------:R-:W-:Y:S02]  /*26c0*/  ISETP.NE.AND P1, PT, R12.reuse, RZ, PT ;  /* 0x000000ff0c00720c */ /* 0x040fe40003f25270 */
[----:B------:R-:W-:Y:S01]  /*26d0*/  LOP3.LUT R14, R3, 0x7fffff, RZ, 0xc0, !PT ;  /* 0x007fffff030e7812 */ /* 0x000fe200078ec0ff */
[CCC-:B------:R-:W-:Y:S01]  /*26e0*/  FFMA.RP R3, R15.reuse, R17.reuse, R4.reuse ;  /* 0x000000110f037223 */ /* 0x1c0fe20000008004 */
[----:B------:R-:W-:Y:S01]  /*26f0*/  FFMA.RM R4, R15, R17, R4 ;  /* 0x000000110f047223 */ /* 0x000fe20000004004 */
[----:B------:R-:W-:Y:S01]  /*2700*/  VIADD R15, R12, 0x20 ;  /* 0x000000200c0f7836 */ /* 0x000fe20000000000 */
[----:B------:R-:W-:Y:S02]  /*2710*/  LOP3.LUT R14, R14, 0x800000, RZ, 0xfc, !PT ;  /* 0x008000000e0e7812 */ /* 0x000fe400078efcff */
[----:B------:R-:W-:-:S02]  /*2720*/  IADD3 R12, PT, PT, -R12, RZ, RZ ;  /* 0x000000ff0c0c7210 */ /* 0x000fc40007ffe1ff */
[----:B------:R-:W-:Y:S02]  /*2730*/  SHF.L.U32 R15, R14, R15, RZ ;  /* 0x0000000f0e0f7219 */ /* 0x000fe400000006ff */
[----:B------:R-:W-:Y:S02]  /*2740*/  FSETP.NEU.FTZ.AND P0, PT, R3, R4, PT ;  /* 0x000000040300720b */ /* 0x000fe40003f1d000 */
[----:B------:R-:W-:Y:S02]  /*2750*/  SEL R3, R12, RZ, P3 ;  /* 0x000000ff0c037207 */ /* 0x000fe40001800000 */
[----:B------:R-:W-:Y:S02]  /*2760*/  ISETP.NE.AND P1, PT, R15, RZ, P1 ;  /* 0x000000ff0f00720c */ /* 0x000fe40000f25270 */
[----:B------:R-:W-:Y:S02]  /*2770*/  SHF.R.U32.HI R3, RZ, R3, R14 ;  /* 0x00000003ff037219 */ /* 0x000fe4000001160e */
[----:B------:R-:W-:-:S02]  /*2780*/  PLOP3.LUT P0, PT, P0, P1, PT, 0xf8, 0x8f ;  /* 0x00000000008f781c */ /* 0x000fc40000703f70 */
[----:B------:R-:W-:Y:S02]  /*2790*/  SHF.R.U32.HI R15, RZ, 0x1, R3 ;  /* 0x00000001ff0f7819 */ /* 0x000fe40000011603 */
[----:B------:R-:W-:-:S04]  /*27a0*/  SEL R4, RZ, 0x1, !P0 ;  /* 0x00000001ff047807 */ /* 0x000fc80004000000 */
[----:B------:R-:W-:-:S04]  /*27b0*/  LOP3.LUT R4, R4, 0x1, R15, 0xf8, !PT ;  /* 0x0000000104047812 */ /* 0x000fc800078ef80f */
[----:B------:R-:W-:-:S05]  /*27c0*/  LOP3.LUT R4, R4, R3, RZ, 0xc0, !PT ;  /* 0x0000000304047212 */ /* 0x000fca00078ec0ff */
[----:B------:R-:W-:-:S05]  /*27d0*/  IMAD.IADD R15, R15, 0x1, R4 ;  /* 0x000000010f0f7824 */ /* 0x000fca00078e0204 */
[----:B------:R-:W-:Y:S01]  /*27e0*/  LOP3.LUT R0, R15, R0, RZ, 0xfc, !PT ;  /* 0x000000000f007212 */ /* 0x000fe200078efcff */
[----:B------:R-:W-:Y:S06]  /*27f0*/  BRA `(.L_x_38) ;  /* 0x0000000000347947 */ /* 0x000fec0003800000 */
.L_x_37:
[----:B------:R-:W-:-:S04]  /*2800*/  LOP3.LUT R0, R0, 0x80000000, RZ, 0xc0, !PT ;  /* 0x8000000000007812 */ /* 0x000fc800078ec0ff */
[----:B------:R-:W-:Y:S01]  /*2810*/  LOP3.LUT R0, R0, 0x7f800000, RZ, 0xfc, !PT ;  /* 0x7f80000000007812 */ /* 0x000fe200078efcff */
[----:B------:R-:W-:Y:S06]  /*2820*/  BRA `(.L_x_38) ;  /* 0x0000000000287947 */ /* 0x000fec0003800000 */
.L_x_36:
[----:B------:R-:W-:Y:S01]  /*2830*/  LEA R0, R19, R0, 0x17 ;  /* 0x0000000013007211 */ /* 0x000fe200078eb8ff */
[----:B------:R-:W-:Y:S06]  /*2840*/  BRA `(.L_x_38) ;  /* 0x0000000000207947 */ /* 0x000fec0003800000 */
.L_x_35:
[----:B------:R-:W-:-:S04]  /*2850*/  LOP3.LUT R0, R3, 0x80000000, R4, 0x48, !PT ;  /* 0x8000000003007812 */ /* 0x000fc800078e4804 */
[----:B------:R-:W-:Y:S01]  /*2860*/  LOP3.LUT R0, R0, 0x7f800000, RZ, 0xfc, !PT ;  /* 0x7f80000000007812 */ /* 0x000fe200078efcff */
[----:B------:R-:W-:Y:S06]  /*2870*/  BRA `(.L_x_38) ;  /* 0x0000000000147947 */ /* 0x000fec0003800000 */
.L_x_34:
[----:B------:R-:W-:Y:S01]  /*2880*/  LOP3.LUT R0, R3, 0x80000000, R4, 0x48, !PT ;  /* 0x8000000003007812 */ /* 0x000fe200078e4804 */
[----:B------:R-:W-:Y:S06]  /*2890*/  BRA `(.L_x_38) ;  /* 0x00000000000c7947 */ /* 0x000fec0003800000 */
.L_x_33:
[----:B------:R-:W0:Y:S01]  /*28a0*/  MUFU.RSQ R0, -QNAN ;  /* 0xffc0000000007908 */ /* 0x000e220000001400 */
[----:B------:R-:W-:Y:S05]  /*28b0*/  BRA `(.L_x_38) ;  /* 0x0000000000047947 */ /* 0x000fea0003800000 */
.L_x_32:
[----:B------:R-:W-:-:S07]  /*28c0*/  FADD.FTZ R0, R4, R3 ;  /* 0x0000000304007221 */ /* 0x000fce0000010000 */
.L_x_38:
[----:B------:R-:W-:Y:S02]  /*28d0*/  HFMA2 R17, -RZ, RZ, 0, 0 ;  /* 0x00000000ff117431 */ /* 0x000fe400000001ff */
[----:B0-----:R-:W-:Y:S02]  /*28e0*/  IMAD.MOV.U32 R3, RZ, RZ, R0 ;  /* 0x000000ffff037224 */ /* 0x001fe400078e0000 */
[----:B------:R-:W-:Y:S05]  /*28f0*/  RET.REL.NODEC R16 `(_Z18softmax_shared_memPfS_ii) ;  /* 0xffffffd410c07950 */ /* 0x000fea0003c3ffff */
.L_x_39:
[----:B------:R-:W-:-:S00]  /*2900*/  BRA `(.L_x_39) ;  /* 0xfffffffc00fc7947 */ /* 0x000fc0000383ffff */
[----:B------:R-:W-:-:S00]  /*2910*/  NOP ;  /* 0x0000000000007918 */ /* 0x000fc00000000000 */
        /* <DEDUP_REMOVED lines=14> */
.L_x_97:


//--------------------- .text._Z13softmax_naivePfS_ii --------------------------
	.section	.text._Z13softmax_naivePfS_ii,"ax",@progbits
	.align	128
        .global         _Z13softmax_naivePfS_ii
        .type           _Z13softmax_naivePfS_ii,@function
        .size           _Z13softmax_naivePfS_ii,(.L_x_98 - _Z13softmax_naivePfS_ii)
        .other          _Z13softmax_naivePfS_ii,@"STO_CUDA_ENTRY STV_DEFAULT"
_Z13softmax_naivePfS_ii:
.text._Z13softmax_naivePfS_ii:
[----:B------:R-:W-:Y:S01]  /*0000*/  LDC R1, c[0x0][0x37c] ;  /* 0x0000df00ff017b82 */ /* 0x000fe20000000800 */
[----:B------:R-:W0:Y:S07]  /*0010*/  S2R R3, SR_TID.X ;  /* 0x0000000000037919 */ /* 0x000e2e0000002100 */
[----:B------:R-:W0:Y:S01]  /*0020*/  S2UR UR4, SR_CTAID.X ;  /* 0x00000000000479c3 */ /* 0x000e220000002500 */
[----:B------:R-:W1:Y:S07]  /*0030*/  LDCU UR5, c[0x0][0x390] ;  /* 0x00007200ff0577ac */ /* 0x000e6e0008000800 */
[----:B------:R-:W0:Y:S02]  /*0040*/  LDC R4, c[0x0][0x360] ;  /* 0x0000d800ff047b82 */ /* 0x000e240000000800 */
[----:B0-----:R-:W-:-:S05]  /*0050*/  IMAD R4, R4, UR4, R3 ;  /* 0x0000000404047c24 */ /* 0x001fca000f8e0203 */
[----:B-1----:R-:W-:-:S13]  /*0060*/  ISETP.GE.AND P0, PT, R4, UR5, PT ;  /* 0x0000000504007c0c */ /* 0x002fda000bf06270 */
[----:B------:R-:W-:Y:S05]  /*0070*/  @P0 EXIT ;  /* 0x000000000000094d */ /* 0x000fea0003800000 */
[----:B------:R-:W0:Y:S01]  /*0080*/  LDC.64 R10, c[0x0][0x380] ;  /* 0x0000e000ff0a7b82 */ /* 0x000e220000000a00 */
[----:B------:R-:W1:Y:S01]  /*0090*/  LDCU UR5, c[0x0][0x394] ;  /* 0x00007280ff0577ac */ /* 0x000e620008000800 */
[----:B------:R-:W2:Y:S01]  /*00a0*/  LDCU.64 UR8, c[0x0][0x358] ;  /* 0x00006b00ff0877ac */ /* 0x000ea20008000a00 */
[----:B-1----:R-:W-:-:S04]  /*00b0*/  IMAD R4, R4, UR5, RZ ;  /* 0x0000000504047c24 */ /* 0x002fc8000f8e02ff */
[----:B0-----:R-:W-:-:S05]  /*00c0*/  IMAD.WIDE R10, R4, 0x4, R10 ;  /* 0x00000004040a7825 */ /* 0x001fca00078e020a */
[----:B--2---:R0:W5:Y:S01]  /*00d0*/  LDG.E R2, desc[UR8][R10.64] ;  /* 0x000000080a027981 */ /* 0x004162000c1e1900 */
[----:B------:R-:W-:-:S09]  /*00e0*/  UISETP.GE.AND UP0, UPT, UR5, 0x2, UPT ;  /* 0x000000020500788c */ /* 0x000fd2000bf06270 */
[----:B0-----:R-:W-:Y:S05]  /*00f0*/  BRA.U !UP0, `(.L_x_40) ;  /* 0x0000000508fc7547 */ /* 0x001fea000b800000 */
[----:B------:R-:W-:Y:S01]  /*0100*/  UIADD3 UR4, UPT, UPT, UR5, -0x1, URZ ;  /* 0xffffffff05047890 */ /* 0x000fe2000fffe0ff */
[----:B------:R-:W-:Y:S01]  /*0110*/  HFMA2 R3, -RZ, RZ, 0, 5.9604644775390625e-08 ;  /* 0x00000001ff037431 */ /* 0x000fe200000001ff */
[----:B------:R-:W-:Y:S02]  /*0120*/  UIADD3 UR5, UPT, UPT, UR5, -0x2, URZ ;  /* 0xfffffffe05057890 */ /* 0x000fe4000fffe0ff */
[----:B------:R-:W-:Y:S02]  /*0130*/  ULOP3.LUT UR6, UR4, 0xf, URZ, 0xc0, !UPT ;  /* 0x0000000f04067892 */ /* 0x000fe4000f8ec0ff */
[----:B------:R-:W-:-:S09]  /*0140*/  UISETP.GE.U32.AND UP0, UPT, UR5, 0xf, UPT ;  /* 0x0000000f0500788c */ /* 0x000fd2000bf06070 */
[----:B------:R-:W-:Y:S05]  /*0150*/  BRA.U !UP0, `(.L_x_41) ;  /* 0x0000000108f07547 */ /* 0x000fea000b800000 */
[----:B------:R-:W-:Y:S01]  /*0160*/  IADD3 R6, P0, PT, R10, 0x20, RZ ;  /* 0x000000200a067810 */ /* 0x000fe20007f1e0ff */
[----:B------:R-:W-:Y:S01]  /*0170*/  ULOP3.LUT UR5, UR4, 0xfffffff0, URZ, 0xc0, !UPT ;  /* 0xfffffff004057892 */ /* 0x000fe2000f8ec0ff */
[----:B------:R-:W-:Y:S02]  /*0180*/  MOV R0, RZ ;  /* 0x000000ff00007202 */ /* 0x000fe40000000f00 */
[----:B------:R-:W-:Y:S01]  /*0190*/  IADD3.X R7, PT, PT, RZ, R11, RZ, P0, !PT ;  /* 0x0000000bff077210 */ /* 0x000fe200007fe4ff */
[----:B------:R-:W-:-:S12]  /*01a0*/  UIADD3 UR5, UPT, UPT, -UR5, URZ, URZ ;  /* 0x000000ff05057290 */ /* 0x000fd8000fffe1ff */
.L_x_42:
[----:B------:R-:W2:Y:S04]  /*01b0*/  LDG.E R17, desc[UR8][R6.64+-0x1c] ;  /* 0xffffe40806117981 */ /* 0x000ea8000c1e1900 */
[----:B------:R-:W3:Y:S04]  /*01c0*/  LDG.E R19, desc[UR8][R6.64+-0x18] ;  /* 0xffffe80806137981 */ /* 0x000ee8000c1e1900 */
[----:B------:R-:W4:Y:S04]  /*01d0*/  LDG.E R21, desc[UR8][R6.64+-0x14] ;  /* 0xffffec0806157981 */ /* 0x000f28000c1e1900 */
        /* <DEDUP_REMOVED lines=12> */
[----:B------:R0:W4:Y:S01]  /*02a0*/  LDG.E R3, desc[UR8][R6.64+0x20] ;  /* 0x0000200806037981 */ /* 0x000122000c1e1900 */
[----:B------:R-:W-:Y:S01]  /*02b0*/  UIADD3 UR5, UPT, UPT, UR5, 0x10, URZ ;  /* 0x0000001005057890 */ /* 0x000fe2000fffe0ff */
[----:B------:R-:W-:-:S03]  /*02c0*/  IADD3 R0, PT, PT, R0, 0x10, RZ ;  /* 0x0000001000007810 */ /* 0x000fc60007ffe0ff */
[----:B------:R-:W-:Y:S01]  /*02d0*/  UISETP.NE.AND UP0, UPT, UR5, URZ, UPT ;  /* 0x000000ff0500728c */ /* 0x000fe2000bf05270 */
[----:B0-----:R-:W-:-:S04]  /*02e0*/  IADD3 R6, P1, PT, R6, 0x40, RZ ;  /* 0x0000004006067810 */ /* 0x001fc80007f3e0ff */
[----:B------:R-:W-:Y:S02]  /*02f0*/  IADD3.X R7, PT, PT, RZ, R7, RZ, P1, !PT ;  /* 0x00000007ff077210 */ /* 0x000fe40000ffe4ff */
[----:B--2--5:R-:W-:-:S04]  /*0300*/  FSETP.GT.AND P0, PT, R17, R2, PT ;  /* 0x000000021100720b */ /* 0x024fc80003f04000 */
[----:B------:R-:W-:-:S04]  /*0310*/  FSEL R2, R17, R2, P0 ;  /* 0x0000000211027208 */ /* 0x000fc80000000000 */
[----:B---3--:R-:W-:-:S04]  /*0320*/  FSETP.GT.AND P0, PT, R19, R2, PT ;  /* 0x000000021300720b */ /* 0x008fc80003f04000 */
[----:B------:R-:W-:-:S04]  /*0330*/  FSEL R2, R19, R2, P0 ;  /* 0x0000000213027208 */ /* 0x000fc80000000000 */
[----:B----4-:R-:W-:-:S04]  /*0340*/  FSETP.GT.AND P0, PT, R21, R2, PT ;  /* 0x000000021500720b */ /* 0x010fc80003f04000 */
[----:B------:R-:W-:-:S04]  /*0350*/  FSEL R2, R21, R2, P0 ;  /* 0x0000000215027208 */ /* 0x000fc80000000000 */
[----:B------:R-:W-:-:S04]  /*0360*/  FSETP.GT.AND P0, PT, R23, R2, PT ;  /* 0x000000021700720b */ /* 0x000fc80003f04000 */
        /* <DEDUP_REMOVED lines=24> */
[----:B------:R-:W-:Y:S01]  /*04f0*/  FSEL R2, R3, R2, P0 ;  /* 0x0000000203027208 */ /* 0x000fe20000000000 */
[----:B------:R-:W-:Y:S08]  /*0500*/  BRA.U UP0, `(.L_x_42) ;  /* 0xfffffffd00287547 */ /* 0x000ff0000b83ffff */
[----:B------:R-:W-:-:S07]  /*0510*/  IADD3 R3, PT, PT, R0, 0x1, RZ ;  /* 0x0000000100037810 */ /* 0x000fce0007ffe0ff */
.L_x_41:
[----:B------:R-:W-:-:S09]  /*0520*/  UISETP.NE.AND UP0, UPT, UR6, URZ, UPT ;  /* 0x000000ff0600728c */ /* 0x000fd2000bf05270 */
[----:B------:R-:W-:Y:S05]  /*0530*/  BRA.U !UP0, `(.L_x_40) ;  /* 0x0000000108ec7547 */ /* 0x000fea000b800000 */
[----:B------:R-:W-:Y:S02]  /*0540*/  UISETP.GE.U32.AND UP0, UPT, UR6, 0x8, UPT ;  /* 0x000000080600788c */ /* 0x000fe4000bf06070 */
[----:B------:R-:W-:-:S04]  /*0550*/  ULOP3.LUT UR5, UR4, 0x7, URZ, 0xc0, !UPT ;  /* 0x0000000704057892 */ /* 0x000fc8000f8ec0ff */
[----:B------:R-:W-:-:S03]  /*0560*/  UISETP.NE.AND UP1, UPT, UR5, URZ, UPT ;  /* 0x000000ff0500728c */ /* 0x000fc6000bf25270 */
[----:B------:R-:W-:Y:S08]  /*0570*/  BRA.U !UP0, `(.L_x_43) ;  /* 0x0000000108687547 */ /* 0x000ff0000b800000 */
[----:B------:R-:W-:-:S05]  /*0580*/  IMAD.WIDE R6, R3, 0x4, R10 ;  /* 0x0000000403067825 */ /* 0x000fca00078e020a */
[----:B------:R-:W2:Y:S04]  /*0590*/  LDG.E R5, desc[UR8][R6.64] ;  /* 0x0000000806057981 */ /* 0x000ea8000c1e1900 */
[----:B------:R-:W3:Y:S04]  /*05a0*/  LDG.E R9, desc[UR8][R6.64+0x4] ;  /* 0x0000040806097981 */ /* 0x000ee8000c1e1900 */
[----:B------:R-:W4:Y:S04]  /*05b0*/  LDG.E R13, desc[UR8][R6.64+0x8] ;  /* 0x00000808060d7981 */ /* 0x000f28000c1e1900 */
[----:B------:R-:W4:Y:S04]  /*05c0*/  LDG.E R15, desc[UR8][R6.64+0xc] ;  /* 0x00000c08060f7981 */ /* 0x000f28000c1e1900 */
[----:B------:R-:W4:Y:S04]  /*05d0*/  LDG.E R17, desc[UR8][R6.64+0x10] ;  /* 0x0000100806117981 */ /* 0x000f28000c1e1900 */
[----:B------:R-:W4:Y:S04]  /*05e0*/  LDG.E R19, desc[UR8][R6.64+0x14] ;  /* 0x0000140806137981 */ /* 0x000f28000c1e1900 */
[----:B------:R-:W4:Y:S04]  /*05f0*/  LDG.E R21, desc[UR8][R6.64+0x18] ;  /* 0x0000180806157981 */ /* 0x000f28000c1e1900 */
[----:B------:R-:W4:Y:S01]  /*0600*/  LDG.E R23, desc[UR8][R6.64+0x1c] ;  /* 0x00001c0806177981 */ /* 0x000f22000c1e1900 */
[----:B------:R-:W-:-:S02]  /*0610*/  IADD3 R3, PT, PT, R3, 0x8, RZ ;  /* 0x0000000803037810 */ /* 0x000fc40007ffe0ff */
        /* <DEDUP_REMOVED lines=15> */
[----:B------:R-:W-:-:S09]  /*0710*/  FSEL R2, R23, R2, P0 ;  /* 0x0000000217027208 */ /* 0x000fd20000000000 */
.L_x_43:
        /* <DEDUP_REMOVED lines=18> */
[----:B------:R-:W-:-:S09]  /*0840*/  FSEL R2, R15, R2, P0 ;  /* 0x000000020f027208 */ /* 0x000fd20000000000 */
.L_x_44:
[----:B------:R-:W-:Y:S05]  /*0850*/  BRA.U !UP1, `(.L_x_40) ;  /* 0x0000000109247547 */ /* 0x000fea000b800000 */
[----:B------:R-:W-:-:S12]  /*0860*/  UIADD3 UR4, UPT, UPT, -UR4, URZ, URZ ;  /* 0x000000ff04047290 */ /* 0x000fd8000fffe1ff */
.L_x_45:
[----:B------:R-:W-:-:S06]  /*0870*/  IMAD.WIDE R6, R3, 0x4, R10 ;  /* 0x0000000403067825 */ /* 0x000fcc00078e020a */
[----:B------:R-:W2:Y:S01]  /*0880*/  LDG.E R7, desc[UR8][R6.64] ;  /* 0x0000000806077981 */ /* 0x000ea2000c1e1900 */
[----:B------:R-:W-:Y:S01]  /*0890*/  UIADD3 UR4, UPT, UPT, UR4, 0x1, URZ ;  /* 0x0000000104047890 */ /* 0x000fe2000fffe0ff */
[----:B------:R-:W-:-:S03]  /*08a0*/  IADD3 R3, PT, PT, R3, 0x1, RZ ;  /* 0x0000000103037810 */ /* 0x000fc60007ffe0ff */
[----:B------:R-:W-:Y:S01]  /*08b0*/  UISETP.NE.AND UP0, UPT, UR4, URZ, UPT ;  /* 0x000000ff0400728c */ /* 0x000fe2000bf05270 */
[----:B--2--5:R-:W-:-:S04]  /*08c0*/  FSETP.GT.AND P0, PT, R7, R2, PT ;  /* 0x000000020700720b */ /* 0x024fc80003f04000 */
[----:B------:R-:W-:-:S04]  /*08d0*/  FSEL R2, R7, R2, P0 ;  /* 0x0000000207027208 */ /* 0x000fc80000000000 */
[----:B------:R-:W-:Y:S05]  /*08e0*/  BRA.U UP0, `(.L_x_45) ;  /* 0xfffffffd00e07547 */ /* 0x000fea000b83ffff */
.L_x_40:
[----:B------:R-:W0:Y:S01]  /*08f0*/  LDCU UR4, c[0x0][0x394] ;  /* 0x00007280ff0477ac */ /* 0x000e220008000800 */
[----:B------:R-:W-:Y:S01]  /*0900*/  MOV R3, RZ ;  /* 0x000000ff00037202 */ /* 0x000fe20000000f00 */
[----:B0-----:R-:W-:-:S09]  /*0910*/  UISETP.GE.AND UP0, UPT, UR4, 0x1, UPT ;  /* 0x000000010400788c */ /* 0x001fd2000bf06270 */
[----:B------:R-:W-:Y:S05]  /*0920*/  BRA.U !UP0, `(.L_x_46) ;  /* 0x0000000d08007547 */ /* 0x000fea000b800000 */
[----:B------:R-:W-:Y:S01]  /*0930*/  UISETP.GE.U32.AND UP1, UPT, UR4, 0x8, UPT ;  /* 0x000000080400788c */ /* 0x000fe2000bf26070 */
[----:B------:R-:W-:Y:S01]  /*0940*/  HFMA2 R3, -RZ, RZ, 0, 0 ;  /* 0x00000000ff037431 */ /* 0x000fe200000001ff */
[----:B------:R-:W-:Y:S01]  /*0950*/  ULOP3.LUT UR5, UR4, 0x7, URZ, 0xc0, !UPT ;  /* 0x0000000704057892 */ /* 0x000fe2000f8ec0ff */
[----:B------:R-:W-:-:S03]  /*0960*/  MOV R5, RZ ;  /* 0x000000ff00057202 */ /* 0x000fc60000000f00 */
[----:B------:R-:W-:-:S03]  /*0970*/  UISETP.NE.AND UP0, UPT, UR5, URZ, UPT ;  /* 0x000000ff0500728c */ /* 0x000fc6000bf05270 */
[----:B------:R-:W-:Y:S08]  /*0980*/  BRA.U !UP1, `(.L_x_47) ;  /* 0x0000000509747547 */ /* 0x000ff0000b800000 */
[----:B------:R-:W-:Y:S01]  /*0990*/  ULOP3.LUT UR4, UR4, 0x7ffffff8, URZ, 0xc0, !UPT ;  /* 0x7ffffff804047892 */ /* 0x000fe2000f8ec0ff */
[----:B------:R-:W-:Y:S02]  /*09a0*/  IADD3 R6, P0, PT, R10, 0x10, RZ ;  /* 0x000000100a067810 */ /* 0x000fe40007f1e0ff */
[----:B------:R-:W-:Y:S01]  /*09b0*/  MOV R3, RZ ;  /* 0x000000ff00037202 */ /* 0x000fe20000000f00 */
[----:B------:R-:W-:Y:S01]  /*09c0*/  UIADD3 UR6, UPT, UPT, -UR4, URZ, URZ ;  /* 0x000000ff04067290 */ /* 0x000fe2000fffe1ff */
[----:B------:R-:W-:Y:S02]  /*09d0*/  IADD3.X R7, PT, PT, RZ, R11, RZ, P0, !PT ;  /* 0x0000000bff077210 */ /* 0x000fe400007fe4ff */
[----:B------:R-:W-:-:S09]  /*09e0*/  MOV R5, UR4 ;  /* 0x0000000400057c02 */ /* 0x000fd20008000f00 */
.L_x_48:
[----:B------:R-:W2:Y:S04]  /*09f0*/  LDG.E R21, desc[UR8][R6.64+-0x10] ;  /* 0xfffff00806157981 */ /* 0x000ea8000c1e1900 */
[----:B------:R-:W3:Y:S04]  /*0a00*/  LDG.E R25, desc[UR8][R6.64+-0xc] ;  /* 0xfffff40806197981 */ /* 0x000ee8000c1e1900 */
[----:B------:R-:W4:Y:S04]  /*0a10*/  LDG.E R27, desc[UR8][R6.64+-0x8] ;  /* 0xfffff808061b7981 */ /* 0x000f28000c1e1900 */
[----:B------:R-:W4:Y:S04]  /*0a20*/  LDG.E R13, desc[UR8][R6.64+-0x4] ;  /* 0xfffffc08060d7981 */ /* 0x000f28000c1e1900 */
[----:B------:R-:W4:Y:S04]  /*0a30*/  LDG.E R17, desc[UR8][R6.64+0x4] ;  /* 0x0000040806117981 */ /* 0x000f28000c1e1900 */
[----:B------:R-:W4:Y:S04]  /*0a40*/  LDG.E R19, desc[UR8][R6.64] ;  /* 0x0000000806137981 */ /* 0x000f28000c1e1900 */
[----:B------:R-:W4:Y:S04]  /*0a50*/  LDG.E R15, desc[UR8][R6.64+0x8] ;  /* 0x00000808060f7981 */ /* 0x000f28000c1e1900 */
[----:B------:R0:W4:Y:S01]  /*0a60*/  LDG.E R9, desc[UR8][R6.64+0xc] ;  /* 0x00000c0806097981 */ /* 0x000122000c1e1900 */
[----:B------:R-:W-:Y:S01]  /*0a70*/  HFMA2 R12, -RZ, RZ, 0.96630859375, -0.0022525787353515625 ;  /* 0x3bbb989dff0c7431 */ /* 0x000fe200000001ff */
[----:B------:R-:W-:Y:S01]  /*0a80*/  MOV R0, 0x437c0000 ;  /* 0x437c000000007802 */ /* 0x000fe20000000f00 */
[----:B------:R-:W-:-:S04]  /*0a90*/  UIADD3 UR6, UPT, UPT, UR6, 0x8, URZ ;  /* 0x0000000806067890 */ /* 0x000fc8000fffe0ff */
[----:B------:R-:W-:Y:S01]  /*0aa0*/  UISETP.NE.AND UP1, UPT, UR6, URZ, UPT ;  /* 0x000000ff0600728c */ /* 0x000fe2000bf25270 */
[----:B0-----:R-:W-:-:S04]  /*0ab0*/  IADD3 R6, P0, PT, R6, 0x20, RZ ;  /* 0x0000002006067810 */ /* 0x001fc80007f1e0ff */
[----:B------:R-:W-:Y:S01]  /*0ac0*/  IADD3.X R7, PT, PT, RZ, R7, RZ, P0, !PT ;  /* 0x00000007ff077210 */ /* 0x000fe200007fe4ff */
[----:B--2--5:R-:W-:-:S04]  /*0ad0*/  FADD R21, R21, -R2 ;  /* 0x8000000215157221 */ /* 0x024fc80000000000 */
[----:B------:R-:W-:-:S04]  /*0ae0*/  FFMA.SAT R23, R21, R12, 0.5 ;  /* 0x3f00000015177423 */ /* 0x000fc8000000200c */
[----:B------:R-:W-:Y:S01]  /*0af0*/  FFMA.RM R14, R23, R0, 12582913 ;  /* 0x4b400001170e7423 */ /* 0x000fe20000004000 */
[----:B---3--:R-:W-:-:S03]  /*0b00*/  FADD R25, R25, -R2 ;  /* 0x8000000219197221 */ /* 0x008fc60000000000 */
[----:B------:R-:W-:Y:S01]  /*0b10*/  FADD R8, R14, -12583039 ;  /* 0xcb40007f0e087421 */ /* 0x000fe20000000000 */
[----:B------:R-:W-:-:S03]  /*0b20*/  FFMA.SAT R23, R25, R12, 0.5 ;  /* 0x3f00000019177423 */ /* 0x000fc6000000200c */
[----:B------:R-:W-:-:S04]  /*0b30*/  FFMA R8, R21, 1.4426950216293334961, -R8 ;  /* 0x3fb8aa3b15087823 */ /* 0x000fc80000000808 */
[----:B------:R-:W-:Y:S01]  /*0b40*/  FFMA R18, R21, 1.925963033500011079e-08, R8 ;  /* 0x32a5706015127823 */ /* 0x000fe20000000008 */
[----:B------:R-:W-:Y:S01]  /*0b50*/  FFMA.RM R8, R23, R0, 12582913 ;  /* 0x4b40000117087423 */ /* 0x000fe20000004000 */
[----:B----4-:R-:W-:-:S03]  /*0b60*/  FADD R21, R27, -R2 ;  /* 0x800000021b157221 */ /* 0x010fc60000000000 */
[----:B------:R-:W-:Y:S01]  /*0b70*/  FADD R16, R8, -12583039 ;  /* 0xcb40007f08107421 */ /* 0x000fe20000000000 */
[----:B------:R-:W0:Y:S01]  /*0b80*/  MUFU.EX2 R18, R18 ;  /* 0x0000001200127308 */ /* 0x000e220000000800 */
[----:B------:R-:W-:Y:S01]  /*0b90*/  FFMA.SAT R27, R21, R12, 0.5 ;  /* 0x3f000000151b7423 */ /* 0x000fe2000000200c */
[----:B------:R-:W-:Y:S01]  /*0ba0*/  FADD R23, R13, -R2 ;  /* 0x800000020d177221 */ /* 0x000fe20000000000 */
[----:B------:R-:W-:Y:S02]  /*0bb0*/  FFMA R16, R25, 1.4426950216293334961, -R16 ;  /* 0x3fb8aa3b19107823 */ /* 0x000fe40000000810 */
[----:B------:R-:W-:Y:S02]  /*0bc0*/  FFMA.RM R13, R27, R0, 12582913 ;  /* 0x4b4000011b0d7423 */ /* 0x000fe40000004000 */
[----:B------:R-:W-:Y:S01]  /*0bd0*/  FFMA R16, R25, 1.925963033500011079e-08, R16 ;  /* 0x32a5706019107823 */ /* 0x000fe20000000010 */
[----:B------:R-:W-:Y:S01]  /*0be0*/  FFMA.SAT R25, R23, R12, 0.5 ;  /* 0x3f00000017197423 */ /* 0x000fe2000000200c */
[----:B------:R-:W-:Y:S01]  /*0bf0*/  SHF.L.U32 R20, R14, 0x17, RZ ;  /* 0x000000170e147819 */ /* 0x000fe200000006ff */
[----:B------:R-:W-:-:S02]  /*0c00*/  FADD R22, R13, -12583039 ;  /* 0xcb40007f0d167421 */ /* 0x000fc40000000000 */
[----:B------:R-:W-:Y:S01]  /*0c10*/  FFMA.RM R14, R25, R0, 12582913 ;  /* 0x4b400001190e7423 */ /* 0x000fe20000004000 */
[----:B------:R-:W-:Y:S01]  /*0c20*/  FADD R25, R17, -R2 ;  /* 0x8000000211197221 */ /* 0x000fe20000000000 */
[C---:B------:R-:W-:Y:S01]  /*0c30*/  FFMA R22, R21.reuse, 1.4426950216293334961, -R22 ;  /* 0x3fb8aa3b15167823 */ /* 0x040fe20000000816 */
[----:B0-----:R-:W-:Y:S01]  /*0c40*/  FFMA R3, R20, R18, R3 ;  /* 0x0000001214037223 */ /* 0x001fe20000000003 */
[----:B------:R-:W-:Y:S02]  /*0c50*/  FADD R20, R14, -12583039 ;  /* 0xcb40007f0e147421 */ /* 0x000fe40000000000 */
[----:B------:R-:W-:Y:S01]  /*0c60*/  FFMA R18, R21, 1.925963033500011079e-08, R22 ;  /* 0x32a5706015127823 */ /* 0x000fe20000000016 */
[----:B------:R-:W-:Y:S01]  /*0c70*/  FFMA.SAT R21, R25, R12, 0.5 ;  /* 0x3f00000019157423 */ /* 0x000fe2000000200c */
[----:B------:R-:W-:Y:S01]  /*0c80*/  FFMA R20, R23, 1.4426950216293334961, -R20 ;  /* 0x3fb8aa3b17147823 */ /* 0x000fe20000000814 */
[----:B------:R-:W-:-:S03]  /*0c90*/  FADD R19, R19, -R2 ;  /* 0x8000000213137221 */ /* 0x000fc60000000000 */
[----:B------:R-:W-:Y:S01]  /*0ca0*/  FFMA R22, R23, 1.925963033500011079e-08, R20 ;  /* 0x32a5706017167823 */ /* 0x000fe20000000014 */
[----:B------:R-:W-:Y:S01]  /*0cb0*/  FFMA.RM R20, R21, R0, 12582913 ;  /* 0x4b40000115147423 */ /* 0x000fe20000004000 */
[----:B------:R-:W-:Y:S01]  /*0cc0*/  FFMA.SAT R27, R19, R12, 0.5 ;  /* 0x3f000000131b7423 */ /* 0x000fe2000000200c */
[--C-:B------:R-:W-:Y:S02]  /*0cd0*/  FADD R23, R15, -R2.reuse ;  /* 0x800000020f177221 */ /* 0x100fe40000000000 */
[----:B------:R-:W-:Y:S01]  /*0ce0*/  FADD R26, R20, -12583039 ;  /* 0xcb40007f141a7421 */ /* 0x000fe20000000000 */
[----:B------:R-:W-:Y:S01]  /*0cf0*/  FFMA.RM R17, R27, R0, 12582913 ;  /* 0x4b4000011b117423 */ /* 0x000fe20000004000 */
[----:B------:R-:W-:Y:S02]  /*0d00*/  FADD R21, R9, -R2 ;  /* 0x8000000209157221 */ /* 0x000fe40000000000 */
[----:B------:R-:W-:Y:S01]  /*0d10*/  FFMA R26, R25, 1.4426950216293334961, -R26 ;  /* 0x3fb8aa3b191a7823 */ /* 0x000fe2000000081a */
[----:B------:R-:W-:Y:S01]  /*0d20*/  FADD R24, R17, -12583039 ;  /* 0xcb40007f11187421 */ /* 0x000fe20000000000 */
[-C--:B------:R-:W-:Y:S01]  /*0d30*/  FFMA.SAT R27, R23, R12.reuse, 0.5 ;  /* 0x3f000000171b7423 */ /* 0x080fe2000000200c */
[----:B------:R-:W0:Y:S01]  /*0d40*/  MUFU.EX2 R16, R16 ;  /* 0x0000001000107308 */ /* 0x000e220000000800 */
[----:B------:R-:W-:Y:S01]  /*0d50*/  FFMA R26, R25, 1.925963033500011079e-08, R26 ;  /* 0x32a57060191a7823 */ /* 0x000fe2000000001a */
[----:B------:R-:W-:Y:S01]  /*0d60*/  FFMA R24, R19, 1.4426950216293334961, -R24 ;  /* 0x3fb8aa3b13187823 */ /* 0x000fe20000000818 */
[----:B------:R-:W-:Y:S01]  /*0d70*/  FFMA.SAT R25, R21, R12, 0.5 ;  /* 0x3f00000015197423 */ /* 0x000fe2000000200c */
[----:B------:R-:W-:-:S02]  /*0d80*/  FFMA.RM R9, R27, R0, 12582913 ;  /* 0x4b4000011b097423 */ /* 0x000fc40000004000 */
[----:B------:R-:W-:Y:S02]  /*0d90*/  FFMA R19, R19, 1.925963033500011079e-08, R24 ;  /* 0x32a5706013137823 */ /* 0x000fe40000000018 */
[----:B------:R-:W1:Y:S01]  /*0da0*/  MUFU.EX2 R18, R18 ;  /* 0x0000001200127308 */ /* 0x000e620000000800 */
[----:B------:R-:W-:Y:S01]  /*0db0*/  FFMA.RM R0, R25, R0, 12582913 ;  /* 0x4b40000119007423 */ /* 0x000fe20000004000 */
[----:B------:R-:W-:Y:S01]  /*0dc0*/  FADD R12, R9, -12583039 ;  /* 0xcb40007f090c7421 */ /* 0x000fe20000000000 */
[----:B------:R-:W-:Y:S02]  /*0dd0*/  SHF.L.U32 R8, R8, 0x17, RZ ;  /* 0x0000001708087819 */ /* 0x000fe400000006ff */
[----:B------:R-:W-:-:S03]  /*0de0*/  FADD R28, R0, -12583039 ;  /* 0xcb40007f001c7421 */ /* 0x000fc60000000000 */
[----:B------:R2:W3:Y:S01]  /*0df0*/  MUFU.EX2 R15, R22 ;  /* 0x00000016000f7308 */ /* 0x0004e20000000800 */
[----:B------:R-:W-:-:S07]  /*0e00*/  FFMA R28, R21, 1.4426950216293334961, -R28 ;  /* 0x3fb8aa3b151c7823 */ /* 0x000fce000000081c */
[----:B------:R-:W4:Y:S01]  /*0e10*/  MUFU.EX2 R19, R19 ;  /* 0x0000001300137308 */ /* 0x000f220000000800 */
[----:B--2---:R-:W-:Y:S01]  /*0e20*/  FFMA R22, R23, 1.4426950216293334961, -R12 ;  /* 0x3fb8aa3b17167823 */ /* 0x004fe2000000080c */
[----:B------:R-:W-:-:S03]  /*0e30*/  FFMA R28, R21, 1.925963033500011079e-08, R28 ;  /* 0x32a57060151c7823 */ /* 0x000fc6000000001c */
[----:B------:R-:W-:Y:S01]  /*0e40*/  FFMA R24, R23, 1.925963033500011079e-08, R22 ;  /* 0x32a5706017187823 */ /* 0x000fe20000000016 */
[----:B------:R-:W-:Y:S01]  /*0e50*/  SHF.L.U32 R22, R13, 0x17, RZ ;  /* 0x000000170d167819 */ /* 0x000fe200000006ff */
[----:B0-----:R-:W-:Y:S01]  /*0e60*/  FFMA R13, R8, R16, R3 ;  /* 0x00000010080d7223 */ /* 0x001fe20000000003 */
[----:B------:R-:W0:Y:S01]  /*0e70*/  MUFU.EX2 R12, R26 ;  /* 0x0000001a000c7308 */ /* 0x000e220000000800 */
[----:B------:R-:W-:Y:S02]  /*0e80*/  SHF.L.U32 R23, R14, 0x17, RZ ;  /* 0x000000170e177819 */ /* 0x000fe400000006ff */
[----:B-1----:R-:W-:Y:S01]  /*0e90*/  FFMA R18, R22, R18, R13 ;  /* 0x0000001216127223 */ /* 0x002fe2000000000d */
[----:B------:R-:W-:-:S04]  /*0ea0*/  SHF.L.U32 R17, R17, 0x17, RZ ;  /* 0x0000001711117819 */ /* 0x000fc800000006ff */
[----:B------:R-:W1:Y:S01]  /*0eb0*/  MUFU.EX2 R3, R24 ;  /* 0x0000001800037308 */ /* 0x000e620000000800 */
[----:B---3--:R-:W-:Y:S01]  /*0ec0*/  FFMA R18, R23, R15, R18 ;  /* 0x0000000f17127223 */ /* 0x008fe20000000012 */
[----:B------:R-:W-:-:S06]  /*0ed0*/  SHF.L.U32 R20, R20, 0x17, RZ ;  /* 0x0000001714147819 */ /* 0x000fcc00000006ff */
[----:B------:R-:W2:Y:S01]  /*0ee0*/  MUFU.EX2 R28, R28 ;  /* 0x0000001c001c7308 */ /* 0x000ea20000000800 */
[----:B----4-:R-:W-:Y:S01]  /*0ef0*/  FFMA R17, R17, R19, R18 ;  /* 0x0000001311117223 */ /* 0x010fe20000000012 */
[----:B------:R-:W-:-:S03]  /*0f00*/  SHF.L.U32 R9, R9, 0x17, RZ ;  /* 0x0000001709097819 */ /* 0x000fc600000006ff */
[----:B0-----:R-:W-:Y:S01]  /*0f10*/  FFMA R12, R20, R12, R17 ;  /* 0x0000000c140c7223 */ /* 0x001fe20000000011 */
[----:B------:R-:W-:-:S03]  /*0f20*/  SHF.L.U32 R0, R0, 0x17, RZ ;  /* 0x0000001700007819 */ /* 0x000fc600000006ff */
[----:B-1----:R-:W-:-:S04]  /*0f30*/  FFMA R3, R9, R3, R12 ;  /* 0x0000000309037223 */ /* 0x002fc8000000000c */
[----:B--2---:R-:W-:Y:S01]  /*0f40*/  FFMA R3, R0, R28, R3 ;  /* 0x0000001c00037223 */ /* 0x004fe20000000003 */
[----:B------:R-:W-:Y:S06]  /*0f50*/  BRA.U UP1, `(.L_x_48) ;  /* 0xfffffff901a47547 */ /* 0x000fec000b83ffff */
.L_x_47:
[----:B------:R-:W-:Y:S05]  /*0f60*/  BRA.U !UP0, `(.L_x_46) ;  /* 0x0000000508707547 */ /* 0x000fea000b800000 */
[----:B------:R-:W0:Y:S01]  /*0f70*/  LDCU UR4, c[0x0][0x394] ;  /* 0x00007280ff0477ac */ /* 0x000e220008000800 */
[----:B------:R-:W-:Y:S02]  /*0f80*/  UISETP.GE.U32.AND UP0, UPT, UR5, 0x4, UPT ;  /* 0x000000040500788c */ /* 0x000fe4000bf06070 */
[----:B0-----:R-:W-:-:S04]  /*0f90*/  ULOP3.LUT UR6, UR4, 0x3, URZ, 0xc0, !UPT ;  /* 0x0000000304067892 */ /* 0x001fc8000f8ec0ff */
[----:B------:R-:W-:-:S03]  /*0fa0*/  UISETP.NE.AND UP1, UPT, UR6, URZ, UPT ;  /* 0x000000ff0600728c */ /* 0x000fc6000bf25270 */
[----:B------:R-:W-:Y:S08]  /*0fb0*/  BRA.U !UP0, `(.L_x_49) ;  /* 0x0000000108b07547 */ /* 0x000ff0000b800000 */
[----:B------:R-:W-:-:S05]  /*0fc0*/  IMAD.WIDE.U32 R12, R5, 0x4, R10 ;  /* 0x00000004050c7825 */ /* 0x000fca00078e000a */
[----:B------:R-:W2:Y:S04]  /*0fd0*/  LDG.E R7, desc[UR8][R12.64] ;  /* 0x000000080c077981 */ /* 0x000ea8000c1e1900 */
[----:B------:R-:W3:Y:S04]  /*0fe0*/  LDG.E R15, desc[UR8][R12.64+0x4] ;  /* 0x000004080c0f7981 */ /* 0x000ee8000c1e1900 */
[----:B------:R-:W4:Y:S04]  /*0ff0*/  LDG.E R17, desc[UR8][R12.64+0x8] ;  /* 0x000008080c117981 */ /* 0x000f28000c1e1900 */
[----:B------:R-:W4:Y:S01]  /*1000*/  LDG.E R19, desc[UR8][R12.64+0xc] ;  /* 0x00000c080c137981 */ /* 0x000f22000c1e1900 */
[----:B------:R-:W-:Y:S01]  /*1010*/  HFMA2 R18, -RZ, RZ, 0.96630859375, -0.0022525787353515625 ;  /* 0x3bbb989dff127431 */ /* 0x000fe200000001ff */
[----:B------:R-:W-:-:S02]  /*1020*/  MOV R9, 0x437c0000 ;  /* 0x437c000000097802 */ /* 0x000fc40000000f00 */
[----:B------:R-:W-:Y:S01]  /*1030*/  IADD3 R5, PT, PT, R5, 0x4, RZ ;  /* 0x0000000405057810 */ /* 0x000fe20007ffe0ff */
[----:B--2--5:R-:W-:-:S04]  /*1040*/  FADD R8, R7, -R2 ;  /* 0x8000000207087221 */ /* 0x024fc80000000000 */
[----:B------:R-:W-:Y:S01]  /*1050*/  FFMA.SAT R0, R8, R18, 0.5 ;  /* 0x3f00000008007423 */ /* 0x000fe20000002012 */
[----:B---3--:R-:W-:-:S03]  /*1060*/  FADD R14, R15, -R2 ;  /* 0x800000020f0e7221 */ /* 0x008fc60000000000 */
[-C--:B------:R-:W-:Y:S01]  /*1070*/  FFMA.RM R0, R0, R9.reuse, 12582913 ;  /* 0x4b40000100007423 */ /* 0x080fe20000004009 */
[-C--:B------:R-:W-:Y:S01]  /*1080*/  FFMA.SAT R6, R14, R18.reuse, 0.5 ;  /* 0x3f0000000e067423 */ /* 0x080fe20000002012 */
[--C-:B----4-:R-:W-:Y:S02]  /*1090*/  FADD R7, R17, -R2.reuse ;  /* 0x8000000211077221 */ /* 0x110fe40000000000 */
[----:B------:R-:W-:Y:S01]  /*10a0*/  FADD R15, R0, -12583039 ;  /* 0xcb40007f000f7421 */ /* 0x000fe20000000000 */
[-C--:B------:R-:W-:Y:S01]  /*10b0*/  FFMA.RM R6, R6, R9.reuse, 12582913 ;  /* 0x4b40000106067423 */ /* 0x080fe20000004009 */
[-C--:B------:R-:W-:Y:S01]  /*10c0*/  FFMA.SAT R16, R7, R18.reuse, 0.5 ;  /* 0x3f00000007107423 */ /* 0x080fe20000002012 */
[----:B------:R-:W-:Y:S01]  /*10d0*/  FADD R19, R19, -R2 ;  /* 0x8000000213137221 */ /* 0x000fe20000000000 */
[----:B------:R-:W-:Y:S01]  /*10e0*/  FFMA R15, R8, 1.4426950216293334961, -R15 ;  /* 0x3fb8aa3b080f7823 */ /* 0x000fe2000000080f */
[----:B------:R-:W-:Y:S01]  /*10f0*/  FADD R13, R6, -12583039 ;  /* 0xcb40007f060d7421 */ /* 0x000fe20000000000 */
[----:B------:R-:W-:Y:S01]  /*1100*/  SHF.L.U32 R0, R0, 0x17, RZ ;  /* 0x0000001700007819 */ /* 0x000fe200000006ff */
[----:B------:R-:W-:Y:S01]  /*1110*/  FFMA.SAT R18, R19, R18, 0.5 ;  /* 0x3f00000013127423 */ /* 0x000fe20000002012 */
[----:B------:R-:W-:Y:S01]  /*1120*/  FFMA R12, R8, 1.925963033500011079e-08, R15 ;  /* 0x32a57060080c7823 */ /* 0x000fe2000000000f */
[-C--:B------:R-:W-:Y:S01]  /*1130*/  FFMA.RM R8, R16, R9.reuse, 12582913 ;  /* 0x4b40000110087423 */ /* 0x080fe20000004009 */
[----:B------:R-:W-:Y:S01]  /*1140*/  FFMA R13, R14, 1.4426950216293334961, -R13 ;  /* 0x3fb8aa3b0e0d7823 */ /* 0x000fe2000000080d */
[----:B------:R-:W-:-:S02]  /*1150*/  FFMA.RM R18, R18, R9, 12582913 ;  /* 0x4b40000112127423 */ /* 0x000fc40000004009 */
[----:B------:R-:W-:Y:S01]  /*1160*/  FADD R16, R8, -12583039 ;  /* 0xcb40007f08107421 */ /* 0x000fe20000000000 */
[----:B------:R-:W-:Y:S01]  /*1170*/  FFMA R13, R14, 1.925963033500011079e-08, R13 ;  /* 0x32a570600e0d7823 */ /* 0x000fe2000000000d */
[C---:B------:R-:W-:Y:S01]  /*1180*/  FADD R14, R18.reuse, -12583039 ;  /* 0xcb40007f120e7421 */ /* 0x040fe20000000000 */
[----:B------:R-:W0:Y:S01]  /*1190*/  MUFU.EX2 R12, R12 ;  /* 0x0000000c000c7308 */ /* 0x000e220000000800 */
[----:B------:R-:W-:Y:S01]  /*11a0*/  FFMA R16, R7, 1.4426950216293334961, -R16 ;  /* 0x3fb8aa3b07107823 */ /* 0x000fe20000000810 */
[----:B------:R-:W-:Y:S01]  /*11b0*/  SHF.L.U32 R18, R18, 0x17, RZ ;  /* 0x0000001712127819 */ /* 0x000fe200000006ff */
[----:B------:R-:W-:Y:S02]  /*11c0*/  FFMA R14, R19, 1.4426950216293334961, -R14 ;  /* 0x3fb8aa3b130e7823 */ /* 0x000fe4000000080e */
[----:B------:R-:W-:Y:S01]  /*11d0*/  FFMA R16, R7, 1.925963033500011079e-08, R16 ;  /* 0x32a5706007107823 */ /* 0x000fe20000000010 */
[----:B------:R-:W-:Y:S01]  /*11e0*/  SHF.L.U32 R7, R6, 0x17, RZ ;  /* 0x0000001706077819 */ /* 0x000fe200000006ff */
[----:B------:R-:W-:Y:S01]  /*11f0*/  FFMA R14, R19, 1.925963033500011079e-08, R14 ;  /* 0x32a57060130e7823 */ /* 0x000fe2000000000e */
[----:B------:R-:W1:Y:S08]  /*1200*/  MUFU.EX2 R13, R13 ;  /* 0x0000000d000d7308 */ /* 0x000e700000000800 */
[----:B------:R-:W2:Y:S01]  /*1210*/  MUFU.EX2 R16, R16 ;  /* 0x0000001000107308 */ /* 0x000ea20000000800 */
[----:B0-----:R-:W-:Y:S01]  /*1220*/  FFMA R0, R0, R12, R3 ;  /* 0x0000000c00007223 */ /* 0x001fe20000000003 */
[----:B------:R-:W-:-:S06]  /*1230*/  SHF.L.U32 R3, R8, 0x17, RZ ;  /* 0x0000001708037819 */ /* 0x000fcc00000006ff */
[----:B------:R-:W0:Y:S01]  /*1240*/  MUFU.EX2 R14, R14 ;  /* 0x0000000e000e7308 */ /* 0x000e220000000800 */
[----:B-1----:R-:W-:-:S04]  /*1250*/  FFMA R0, R7, R13, R0 ;  /* 0x0000000d07007223 */ /* 0x002fc80000000000 */
[----:B--2---:R-:W-:-:S04]  /*1260*/  FFMA R3, R3, R16, R0 ;  /* 0x0000001003037223 */ /* 0x004fc80000000000 */
[----:B0-----:R-:W-:-:S07]  /*1270*/  FFMA R3, R18, R14, R3 ;  /* 0x0000000e12037223 */ /* 0x001fce0000000003 */
.L_x_49:
[----:B------:R-:W-:Y:S05]  /*1280*/  BRA.U !UP1, `(.L_x_46) ;  /* 0x0000000109a87547 */ /* 0x000fea000b800000 */
[----:B------:R-:W-:Y:S02]  /*1290*/  UISETP.NE.AND UP0, UPT, UR6, 0x1, UPT ;  /* 0x000000010600788c */ /* 0x000fe4000bf05270 */
[----:B------:R-:W-:-:S04]  /*12a0*/  ULOP3.LUT UR4, UR4, 0x1, URZ, 0xc0, !UPT ;  /* 0x0000000104047892 */ /* 0x000fc8000f8ec0ff */
[----:B------:R-:W-:-:S03]  /*12b0*/  UISETP.NE.U32.AND UP1, UPT, UR4, 0x1, UPT ;  /* 0x000000010400788c */ /* 0x000fc6000bf25070 */
[----:B------:R-:W-:Y:S08]  /*12c0*/  BRA.U !UP0, `(.L_x_50) ;  /* 0x0000000108607547 */ /* 0x000ff0000b800000 */
[----:B------:R-:W-:-:S05]  /*12d0*/  IMAD.WIDE.U32 R6, R5, 0x4, R10 ;  /* 0x0000000405067825 */ /* 0x000fca00078e000a */
[----:B------:R-:W2:Y:S04]  /*12e0*/  LDG.E R9, desc[UR8][R6.64] ;  /* 0x0000000806097981 */ /* 0x000ea8000c1e1900 */
[----:B------:R-:W3:Y:S01]  /*12f0*/  LDG.E R15, desc[UR8][R6.64+0x4] ;  /* 0x00000408060f7981 */ /* 0x000ee2000c1e1900 */
[----:B------:R-:W-:Y:S01]  /*1300*/  HFMA2 R0, -RZ, RZ, 0.96630859375, -0.0022525787353515625 ;  /* 0x3bbb989dff007431 */ /* 0x000fe200000001ff */
[----:B------:R-:W-:Y:S02]  /*1310*/  MOV R13, 0x437c0000 ;  /* 0x437c0000000d7802 */ /* 0x000fe40000000f00 */
[----:B------:R-:W-:Y:S01]  /*1320*/  IADD3 R5, PT, PT, R5, 0x2, RZ ;  /* 0x0000000205057810 */ /* 0x000fe20007ffe0ff */
[----:B--2--5:R-:W-:-:S04]  /*1330*/  FADD R9, R9, -R2 ;  /* 0x8000000209097221 */ /* 0x024fc80000000000 */
[----:B------:R-:W-:Y:S01]  /*1340*/  FFMA.SAT R8, R9, R0, 0.5 ;  /* 0x3f00000009087423 */ /* 0x000fe20000002000 */
[----:B---3--:R-:W-:-:S03]  /*1350*/  FADD R15, R15, -R2 ;  /* 0x800000020f0f7221 */ /* 0x008fc60000000000 */
[----:B------:R-:W-:Y:S01]  /*1360*/  FFMA.RM R8, R8, R13, 12582913 ;  /* 0x4b40000108087423 */ /* 0x000fe2000000400d */
[----:B------:R-:W-:-:S03]  /*1370*/  FFMA.SAT R12, R15, R0, 0.5 ;  /* 0x3f0000000f0c7423 */ /* 0x000fc60000002000 */
[----:B------:R-:W-:Y:S01]  /*1380*/  FADD R0, R8, -12583039 ;  /* 0xcb40007f08007421 */ /* 0x000fe20000000000 */
[----:B------:R-:W-:Y:S01]  /*1390*/  FFMA.RM R12, R12, R13, 12582913 ;  /* 0x4b4000010c0c7423 */ /* 0x000fe2000000400d */
[----:B------:R-:W-:Y:S02]  /*13a0*/  SHF.L.U32 R8, R8, 0x17, RZ ;  /* 0x0000001708087819 */ /* 0x000fe400000006ff */
[C---:B------:R-:W-:Y:S01]  /*13b0*/  FFMA R0, R9.reuse, 1.4426950216293334961, -R0 ;  /* 0x3fb8aa3b09007823 */ /* 0x040fe20000000800 */
[C---:B------:R-:W-:Y:S01]  /*13c0*/  FADD R6, R12.reuse, -12583039 ;  /* 0xcb40007f0c067421 */ /* 0x040fe20000000000 */
[----:B------:R-:W-:Y:S02]  /*13d0*/  SHF.L.U32 R12, R12, 0x17, RZ ;  /* 0x000000170c0c7819 */ /* 0x000fe400000006ff */
[----:B------:R-:W-:Y:S01]  /*13e0*/  FFMA R0, R9, 1.925963033500011079e-08, R0 ;  /* 0x32a5706009007823 */ /* 0x000fe20000000000 */
[----:B------:R-:W-:-:S04]  /*13f0*/  FFMA R6, R15, 1.4426950216293334961, -R6 ;  /* 0x3fb8aa3b0f067823 */ /* 0x000fc80000000806 */
[----:B------:R-:W-:Y:S01]  /*1400*/  FFMA R6, R15, 1.925963033500011079e-08, R6 ;  /* 0x32a570600f067823 */ /* 0x000fe20000000006 */
[----:B------:R-:W0:Y:S08]  /*1410*/  MUFU.EX2 R0, R0 ;  /* 0x0000000000007308 */ /* 0x000e300000000800 */
[----:B------:R-:W1:Y:S01]  /*1420*/  MUFU.EX2 R6, R6 ;  /* 0x0000000600067308 */ /* 0x000e620000000800 */
[----:B0-----:R-:W-:-:S04]  /*1430*/  FFMA R3, R8, R0, R3 ;  /* 0x0000000008037223 */ /* 0x001fc80000000003 */
[----:B-1----:R-:W-:-:S07]  /*1440*/  FFMA R3, R12, R6, R3 ;  /* 0x000000060c037223 */ /* 0x002fce0000000003 */
.L_x_50:
[----:B------:R-:W-:Y:S05]  /*1450*/  BRA.U UP1, `(.L_x_46) ;  /* 0x0000000101347547 */ /* 0x000fea000b800000 */
[----:B------:R-:W-:-:S06]  /*1460*/  IMAD.WIDE.U32 R6, R5, 0x4, R10 ;  /* 0x0000000405067825 */ /* 0x000fcc00078e000a */
[----:B------:R-:W2:Y:S01]  /*1470*/  LDG.E R7, desc[UR8][R6.64] ;  /* 0x0000000806077981 */ /* 0x000ea2000c1e1900 */
[----:B------:R-:W-:Y:S01]  /*1480*/  HFMA2 R5, -RZ, RZ, 0.96630859375, -0.0022525787353515625 ;  /* 0x3bbb989dff057431 */ /* 0x000fe200000001ff */
[----:B------:R-:W-:Y:S01]  /*1490*/  MOV R8, 0x437c0000 ;  /* 0x437c000000087802 */ /* 0x000fe20000000f00 */
[----:B--2--5:R-:W-:-:S04]  /*14a0*/  FADD R0, R7, -R2 ;  /* 0x8000000207007221 */ /* 0x024fc80000000000 */
[----:B------:R-:W-:-:S04]  /*14b0*/  FFMA.SAT R5, R0, R5, 0.5 ;  /* 0x3f00000000057423 */ /* 0x000fc80000002005 */
[----:B------:R-:W-:-:S04]  /*14c0*/  FFMA.RM R5, R5, R8, 12582913 ;  /* 0x4b40000105057423 */ /* 0x000fc80000004008 */
[----:B------:R-:W-:-:S04]  /*14d0*/  FADD R9, R5, -12583039 ;  /* 0xcb40007f05097421 */ /* 0x000fc80000000000 */
[----:B------:R-:W-:-:S04]  /*14e0*/  FFMA R9, R0, 1.4426950216293334961, -R9 ;  /* 0x3fb8aa3b00097823 */ /* 0x000fc80000000809 */
[----:B------:R-:W-:Y:S01]  /*14f0*/  FFMA R9, R0, 1.925963033500011079e-08, R9 ;  /* 0x32a5706000097823 */ /* 0x000fe20000000009 */
[----:B------:R-:W-:-:S05]  /*1500*/  SHF.L.U32 R0, R5, 0x17, RZ ;  /* 0x0000001705007819 */ /* 0x000fca00000006ff */
[----:B------:R-:W0:Y:S02]  /*1510*/  MUFU.EX2 R9, R9 ;  /* 0x0000000900097308 */ /* 0x000e240000000800 */
[----:B0-----:R-:W-:-:S07]  /*1520*/  FFMA R3, R0, R9, R3 ;  /* 0x0000000900037223 */ /* 0x001fce0000000003 */
.L_x_46:
[----:B------:R-:W0:Y:S02]  /*1530*/  LDC R0, c[0x0][0x394] ;  /* 0x0000e500ff007b82 */ /* 0x000e240000000800 */
[----:B0-----:R-:W-:-:S13]  /*1540*/  ISETP.GE.AND P0, PT, R0, 0x1, PT ;  /* 0x000000010000780c */ /* 0x001fda0003f06270 */
[----:B------:R-:W-:Y:S05]  /*1550*/  @!P0 EXIT ;  /* 0x000000000000894d */ /* 0x000fea0003800000 */
[C---:B------:R-:W-:Y:S01]  /*1560*/  ISETP.GE.U32.AND P0, PT, R0.reuse, 0x8, PT ;  /* 0x000000080000780c */ /* 0x040fe20003f06070 */
[----:B------:R-:W-:Y:S01]  /*1570*/  HFMA2 R5, -RZ, RZ, 0, 0 ;  /* 0x00000000ff057431 */ /* 0x000fe200000001ff */
[----:B------:R-:W-:-:S11]  /*1580*/  LOP3.LUT R18, R0, 0x7, RZ, 0xc0, !PT ;  /* 0x0000000700127812 */ /* 0x000fd600078ec0ff */
[----:B------:R-:W-:Y:S05]  /*1590*/  @!P0 BRA `(.L_x_51) ;  /* 0x0000000c009c8947 */ /* 0x000fea0003800000 */
[----:B------:R-:W0:Y:S01]  /*15a0*/  LDCU.64 UR4, c[0x0][0x388] ;  /* 0x00007100ff0477ac */ /* 0x000e220008000a00 */
[----:B------:R-:W-:Y:S02]  /*15b0*/  IADD3 R14, P0, PT, R10, 0x10, RZ ;  /* 0x000000100a0e7810 */ /* 0x000fe40007f1e0ff */
[----:B------:R-:W-:Y:S02]  /*15c0*/  LOP3.LUT R5, R0, 0x7ffffff8, RZ, 0xc0, !PT ;  /* 0x7ffffff800057812 */ /* 0x000fe400078ec0ff */
[----:B------:R-:W-:Y:S02]  /*15d0*/  MOV R20, R4 ;  /* 0x0000000400147202 */ /* 0x000fe40000000f00 */
[----:B------:R-:W-:Y:S02]  /*15e0*/  IADD3.X R15, PT, PT, RZ, R11, RZ, P0, !PT ;  /* 0x0000000bff0f7210 */ /* 0x000fe400007fe4ff */
[----:B------:R-:W-:Y:S01]  /*15f0*/  IADD3 R21, PT, PT, -R5, RZ, RZ ;  /* 0x000000ff05157210 */ /* 0x000fe20007ffe1ff */
[----:B0-----:R-:W-:-:S04]  /*1600*/  UIADD3 UR4, UP0, UPT, UR4, 0x10, URZ ;  /* 0x0000001004047890 */ /* 0x001fc8000ff1e0ff */
[----:B------:R-:W-:-:S12]  /*1610*/  UIADD3.X UR5, UPT, UPT, URZ, UR5, URZ, UP0, !UPT ;  /* 0x00000005ff057290 */ /* 0x000fd800087fe4ff */
.L_x_68:
[----:B0-----:R-:W2:Y:S01]  /*1620*/  LDG.E R7, desc[UR8][R14.64+-0x10] ;  /* 0xfffff0080e077981 */ /* 0x001ea2000c1e1900 */
[----:B------:R-:W-:Y:S01]  /*1630*/  HFMA2 R9, -RZ, RZ, 3.7421875, 0 ;  /* 0x437c0000ff097431 */ /* 0x000fe200000001ff */
[----:B------:R-:W-:Y:S01]  /*1640*/  MOV R0, 0x3bbb989d ;  /* 0x3bbb989d00007802 */ /* 0x000fe20000000f00 */
[----:B------:R-:W0:Y:S01]  /*1650*/  MUFU.RCP R8, R3 ;  /* 0x0000000300087308 */ /* 0x000e220000001000 */
[----:B------:R-:W-:Y:S01]  /*1660*/  MOV R12, UR4 ;  /* 0x00000004000c7c02 */ /* 0x000fe20008000f00 */
[----:B------:R-:W-:Y:S01]  /*1670*/  BSSY.RECONVERGENT B2, `(.L_x_52) ;  /* 0x0000017000027945 */ /* 0x000fe20003800200 */
[----:B------:R-:W-:Y:S02]  /*1680*/  MOV R13, UR5 ;  /* 0x00000005000d7c02 */ /* 0x000fe40008000f00 */
[----:B------:R-:W-:Y:S01]  /*1690*/  IADD3 R21, PT, PT, R21, 0x8, RZ ;  /* 0x0000000815157810 */ /* 0x000fe20007ffe0ff */
[----:B------:R-:W-:-:S03]  /*16a0*/  IMAD.WIDE R12, R20, 0x4, R12 ;  /* 0x00000004140c7825 */ /* 0x000fc600078e020c */
[----:B------:R-:W-:Y:S01]  /*16b0*/  ISETP.NE.AND P2, PT, R21, RZ, PT ;  /* 0x000000ff1500720c */ /* 0x000fe20003f45270 */
[----:B--2--5:R-:W-:-:S04]  /*16c0*/  FADD R7, R7, -R2 ;  /* 0x8000000207077221 */ /* 0x024fc80000000000 */
[----:B------:R-:W-:-:S04]  /*16d0*/  FFMA.SAT R0, R7, R0, 0.5 ;  /* 0x3f00000007007423 */ /* 0x000fc80000002000 */
[----:B------:R-:W-:Y:S01]  /*16e0*/  FFMA.RM R0, R0, R9, 12582913 ;  /* 0x4b40000100007423 */ /* 0x000fe20000004009 */
[----:B0-----:R-:W-:-:S03]  /*16f0*/  FFMA R9, R8, -R3, 1 ;  /* 0x3f80000008097423 */ /* 0x001fc60000000803 */
[C---:B------:R-:W-:Y:S01]  /*1700*/  FADD R6, R0.reuse, -12583039 ;  /* 0xcb40007f00067421 */ /* 0x040fe20000000000 */
[----:B------:R-:W-:Y:S01]  /*1710*/  SHF.L.U32 R0, R0, 0x17, RZ ;  /* 0x0000001700007819 */ /* 0x000fe200000006ff */
[----:B------:R-:W-:Y:S02]  /*1720*/  FFMA R9, R8, R9, R8 ;  /* 0x0000000908097223 */ /* 0x000fe40000000008 */
[----:B------:R-:W-:-:S04]  /*1730*/  FFMA R6, R7, 1.4426950216293334961, -R6 ;  /* 0x3fb8aa3b07067823 */ /* 0x000fc80000000806 */
[----:B------:R-:W-:-:S04]  /*1740*/  FFMA R6, R7, 1.925963033500011079e-08, R6 ;  /* 0x32a5706007067823 */ /* 0x000fc80000000006 */
[----:B------:R-:W0:Y:S02]  /*1750*/  MUFU.EX2 R7, R6 ;  /* 0x0000000600077308 */ /* 0x000e240000000800 */
[----:B0-----:R-:W-:-:S06]  /*1760*/  FMUL R0, R0, R7 ;  /* 0x0000000700007220 */ /* 0x001fcc0000400000 */
[----:B------:R-:W0:Y:S01]  /*1770*/  FCHK P0, R0, R3 ;  /* 0x0000000300007302 */ /* 0x000e220000000000 */
[----:B------:R-:W-:-:S04]  /*1780*/  FFMA R8, R0, R9, RZ ;  /* 0x0000000900087223 */ /* 0x000fc800000000ff */
[----:B------:R-:W-:-:S04]  /*1790*/  FFMA R6, R8, -R3, R0 ;  /* 0x8000000308067223 */ /* 0x000fc80000000000 */
[----:B------:R-:W-:Y:S01]  /*17a0*/  FFMA R9, R9, R6, R8 ;  /* 0x0000000609097223 */ /* 0x000fe20000000008 */
[----:B0-----:R-:W-:Y:S06]  /*17b0*/  @!P0 BRA `(.L_x_53) ;  /* 0x0000000000088947 */ /* 0x001fec0003800000 */
[----:B------:R-:W-:-:S07]  /*17c0*/  MOV R6, 0x17e0 ;  /* 0x000017e000067802 */ /* 0x000fce0000000f00 */
[----:B------:R-:W-:Y:S05]  /*17d0*/  CALL.REL.NOINC `($__internal_1_$__cuda_sm3x_div_rn_noftz_f32_slowpath) ;  /* 0x0000001800647944 */ /* 0x000fea0003c00000 */
.L_x_53:
[----:B------:R-:W-:Y:S05]  /*17e0*/  BSYNC.RECONVERGENT B2 ;  /* 0x0000000000027941 */ /* 0x000fea0003800200 */
.L_x_52:
[----:B------:R0:W-:Y:S04]  /*17f0*/  STG.E desc[UR8][R12.64+-0x10], R9 ;  /* 0xfffff0090c007986 */ /* 0x0001e8000c101908 */
[----:B------:R-:W2:Y:S01]  /*1800*/  LDG.E R7, desc[UR8][R14.64+-0xc] ;  /* 0xfffff4080e077981 */ /* 0x000ea2000c1e1900 */
[----:B------:R-:W-:Y:S01]  /*1810*/  HFMA2 R17, -RZ, RZ, 3.7421875, 0 ;  /* 0x437c0000ff117431 */ /* 0x000fe200000001ff */
[----:B------:R-:W-:Y:S01]  /*1820*/  MOV R0, 0x3bbb989d ;  /* 0x3bbb989d00007802 */ /* 0x000fe20000000f00 */
[----:B------:R-:W0:Y:S01]  /*1830*/  MUFU.RCP R8, R3 ;  /* 0x0000000300087308 */ /* 0x000e220000001000 */
[----:B------:R-:W-:Y:S01]  /*1840*/  BSSY.RECONVERGENT B2, `(.L_x_54) ;  /* 0x0000015000027945 */ /* 0x000fe20003800200 */
[----:B0-----:R-:W-:Y:S01]  /*1850*/  FFMA R9, R8, -R3, 1 ;  /* 0x3f80000008097423 */ /* 0x001fe20000000803 */
[----:B--2---:R-:W-:-:S04]  /*1860*/  FADD R7, R7, -R2 ;  /* 0x8000000207077221 */ /* 0x004fc80000000000 */
[----:B------:R-:W-:-:S04]  /*1870*/  FFMA.SAT R0, R7, R0, 0.5 ;  /* 0x3f00000007007423 */ /* 0x000fc80000002000 */
[----:B------:R-:W-:-:S04]  /*1880*/  FFMA.RM R0, R0, R17, 12582913 ;  /* 0x4b40000100007423 */ /* 0x000fc80000004011 */
[C---:B------:R-:W-:Y:S01]  /*1890*/  FADD R6, R0.reuse, -12583039 ;  /* 0xcb40007f00067421 */ /* 0x040fe20000000000 */
[----:B------:R-:W-:-:S03]  /*18a0*/  SHF.L.U32 R0, R0, 0x17, RZ ;  /* 0x0000001700007819 */ /* 0x000fc600000006ff */
[----:B------:R-:W-:-:S04]  /*18b0*/  FFMA R6, R7, 1.4426950216293334961, -R6 ;  /* 0x3fb8aa3b07067823 */ /* 0x000fc80000000806 */
[----:B------:R-:W-:-:S04]  /*18c0*/  FFMA R6, R7, 1.925963033500011079e-08, R6 ;  /* 0x32a5706007067823 */ /* 0x000fc80000000006 */
[----:B------:R-:W0:Y:S02]  /*18d0*/  MUFU.EX2 R7, R6 ;  /* 0x0000000600077308 */ /* 0x000e240000000800 */
[----:B0-----:R-:W-:Y:S01]  /*18e0*/  FMUL R16, R0, R7 ;  /* 0x0000000700107220 */ /* 0x001fe20000400000 */
[----:B------:R-:W-:-:S05]  /*18f0*/  FFMA R0, R8, R9, R8 ;  /* 0x0000000908007223 */ /* 0x000fca0000000008 */
[----:B------:R-:W0:Y:S01]  /*1900*/  FCHK P0, R16, R3 ;  /* 0x0000000310007302 */ /* 0x000e220000000000 */
[----:B------:R-:W-:-:S04]  /*1910*/  FFMA R7, R0, R16, RZ ;  /* 0x0000001000077223 */ /* 0x000fc800000000ff */
[----:B------:R-:W-:-:S04]  /*1920*/  FFMA R8, R7, -R3, R16 ;  /* 0x8000000307087223 */ /* 0x000fc80000000010 */
[----:B------:R-:W-:Y:S01]  /*1930*/  FFMA R7, R0, R8, R7 ;  /* 0x0000000800077223 */ /* 0x000fe20000000007 */
[----:B0-----:R-:W-:Y:S06]  /*1940*/  @!P0 BRA `(.L_x_55) ;  /* 0x0000000000108947 */ /* 0x001fec0003800000 */
[----:B------:R-:W-:Y:S02]  /*1950*/  MOV R0, R16 ;  /* 0x0000001000007202 */ /* 0x000fe40000000f00 */
[----:B------:R-:W-:-:S07]  /*1960*/  MOV R6, 0x1980 ;  /* 0x0000198000067802 */ /* 0x000fce0000000f00 */
[----:B------:R-:W-:Y:S05]  /*1970*/  CALL.REL.NOINC `($__internal_1_$__cuda_sm3x_div_rn_noftz_f32_slowpath) ;  /* 0x0000001400fc7944 */ /* 0x000fea0003c00000 */
[----:B------:R-:W-:-:S07]  /*1980*/  MOV R7, R9 ;  /* 0x0000000900077202 */ /* 0x000fce0000000f00 */
.L_x_55:
[----:B------:R-:W-:Y:S05]  /*1990*/  BSYNC.RECONVERGENT B2 ;  /* 0x0000000000027941 */ /* 0x000fea0003800200 */
.L_x_54:
[----:B------:R0:W-:Y:S04]  /*19a0*/  STG.E desc[UR8][R12.64+-0xc], R7 ;  /* 0xfffff4070c007986 */ /* 0x0001e8000c101908 */
[----:B------:R-:W2:Y:S01]  /*19b0*/  LDG.E R9, desc[UR8][R14.64+-0x8] ;  /* 0xfffff8080e097981 */ /* 0x000ea2000c1e1900 */
[----:B------:R-:W-:Y:S01]  /*19c0*/  HFMA2 R0, -RZ, RZ, 0.96630859375, -0.0022525787353515625 ;  /* 0x3bbb989dff007431 */ /* 0x000fe200000001ff */
[----:B------:R-:W-:Y:S01]  /*19d0*/  MOV R17, 0x437c0000 ;  /* 0x437c000000117802 */ /* 0x000fe20000000f00 */
[----:B------:R-:W1:Y:S01]  /*19e0*/  MUFU.RCP R8, R3 ;  /* 0x0000000300087308 */ /* 0x000e620000001000 */
[----:B------:R-:W-:Y:S01]  /*19f0*/  BSSY.RECONVERGENT B2, `(.L_x_56) ;  /* 0x0000015000027945 */ /* 0x000fe20003800200 */
[----:B--2---:R-:W-:-:S04]  /*1a00*/  FADD R9, R9, -R2 ;  /* 0x8000000209097221 */ /* 0x004fc80000000000 */
[----:B------:R-:W-:-:S04]  /*1a10*/  FFMA.SAT R0, R9, R0, 0.5 ;  /* 0x3f00000009007423 */ /* 0x000fc80000002000 */
[----:B------:R-:W-:-:S04]  /*1a20*/  FFMA.RM R0, R0, R17, 12582913 ;  /* 0x4b40000100007423 */ /* 0x000fc80000004011 */
[C---:B------:R-:W-:Y:S01]  /*1a30*/  FADD R6, R0.reuse, -12583039 ;  /* 0xcb40007f00067421 */ /* 0x040fe20000000000 */
[----:B------:R-:W-:-:S03]  /*1a40*/  SHF.L.U32 R0, R0, 0x17, RZ ;  /* 0x0000001700007819 */ /* 0x000fc600000006ff */
[----:B------:R-:W-:-:S04]  /*1a50*/  FFMA R6, R9, 1.4426950216293334961, -R6 ;  /* 0x3fb8aa3b09067823 */ /* 0x000fc80000000806 */
[----:B------:R-:W-:Y:S01]  /*1a60*/  FFMA R6, R9, 1.925963033500011079e-08, R6 ;  /* 0x32a5706009067823 */ /* 0x000fe20000000006 */
[----:B-1----:R-:W-:-:S03]  /*1a70*/  FFMA R9, R8, -R3, 1 ;  /* 0x3f80000008097423 */ /* 0x002fc60000000803 */
[----:B0-----:R-:W0:Y:S02]  /*1a80*/  MUFU.EX2 R7, R6 ;  /* 0x0000000600077308 */ /* 0x001e240000000800 */
        /* <DEDUP_REMOVED lines=11> */
.L_x_57:
[----:B------:R-:W-:Y:S05]  /*1b40*/  BSYNC.RECONVERGENT B2 ;  /* 0x0000000000027941 */ /* 0x000fea0003800200 */
.L_x_56:
        /* <DEDUP_REMOVED lines=26> */
.L_x_59:
[----:B------:R-:W-:Y:S05]  /*1cf0*/  BSYNC.RECONVERGENT B2 ;  /* 0x0000000000027941 */ /* 0x000fea0003800200 */
.L_x_58:
        /* <DEDUP_REMOVED lines=26> */
.L_x_61:
[----:B------:R-:W-:Y:S05]  /*1ea0*/  BSYNC.RECONVERGENT B2 ;  /* 0x0000000000027941 */ /* 0x000fea0003800200 */
.L_x_60:
        /* <DEDUP_REMOVED lines=26> */
.L_x_63:
[----:B------:R-:W-:Y:S05]  /*2050*/  BSYNC.RECONVERGENT B2 ;  /* 0x0000000000027941 */ /* 0x000fea0003800200 */
.L_x_62:
        /* <DEDUP_REMOVED lines=26> */
.L_x_65:
[----:B------:R-:W-:Y:S05]  /*2200*/  BSYNC.RECONVERGENT B2 ;  /* 0x0000000000027941 */ /* 0x000fea0003800200 */
.L_x_64:
        /* <DEDUP_REMOVED lines=26> */
.L_x_67:
[----:B------:R-:W-:Y:S05]  /*23b0*/  BSYNC.RECONVERGENT B2 ;  /* 0x0000000000027941 */ /* 0x000fea0003800200 */
.L_x_66:
[----:B------:R0:W-:Y:S01]  /*23c0*/  STG.E desc[UR8][R12.64+0xc], R7 ;  /* 0x00000c070c007986 */ /* 0x0001e2000c101908 */
[----:B------:R-:W-:Y:S02]  /*23d0*/  IADD3 R14, P0, PT, R14, 0x20, RZ ;  /* 0x000000200e0e7810 */ /* 0x000fe40007f1e0ff */
[----:B------:R-:W-:Y:S02]  /*23e0*/  IADD3 R20, PT, PT, R20, 0x8, RZ ;  /* 0x0000000814147810 */ /* 0x000fe40007ffe0ff */
[----:B------:R-:W-:Y:S01]  /*23f0*/  IADD3.X R15, PT, PT, RZ, R15, RZ, P0, !PT ;  /* 0x0000000fff0f7210 */ /* 0x000fe200007fe4ff */
[----:B------:R-:W-:Y:S08]  /*2400*/  @P2 BRA `(.L_x_68) ;  /* 0xfffffff000842947 */ /* 0x000ff0000383ffff */
.L_x_51:
[----:B------:R-:W-:-:S13]  /*2410*/  ISETP.NE.AND P0, PT, R18, RZ, PT ;  /* 0x000000ff1200720c */ /* 0x000fda0003f05270 */
[----:B------:R-:W-:Y:S05]  /*2420*/  @!P0 EXIT ;  /* 0x000000000000894d */ /* 0x000fea0003800000 */
[----:B------:R-:W1:Y:S01]  /*2430*/  LDCU UR4, c[0x0][0x394] ;  /* 0x00007280ff0477ac */ /* 0x000e620008000800 */
[----:B------:R-:W-:Y:S01]  /*2440*/  ISETP.GE.U32.AND P0, PT, R18, 0x4, PT ;  /* 0x000000041200780c */ /* 0x000fe20003f06070 */
[----:B-1----:R-:W-:-:S12]  /*2450*/  ULOP3.LUT UR4, UR4, 0x3, URZ, 0xc0, !UPT ;  /* 0x0000000304047892 */ /* 0x002fd8000f8ec0ff */
[----:B------:R-:W-:Y:S05]  /*2460*/  @!P0 BRA `(.L_x_69) ;  /* 0x0000000400c08947 */ /* 0x000fea0003800000 */
[----:B0-----:R-:W-:-:S05]  /*2470*/  IMAD.WIDE.U32 R12, R5, 0x4, R10 ;  /* 0x00000004050c7825 */ /* 0x001fca00078e000a */
[----:B------:R-:W2:Y:S01]  /*2480*/  LDG.E R7, desc[UR8][R12.64] ;  /* 0x000000080c077981 */ /* 0x000ea2000c1e1900 */
[----:B------:R-:W-:Y:S01]  /*2490*/  HFMA2 R0, -RZ, RZ, 0.96630859375, -0.0022525787353515625 ;  /* 0x3bbb989dff007431 */ /* 0x000fe200000001ff */
[----:B------:R-:W-:Y:S01]  /*24a0*/  MOV R9, 0x437c0000 ;  /* 0x437c000000097802 */ /* 0x000fe20000000f00 */
[----:B------:R-:W0:Y:S01]  /*24b0*/  MUFU.RCP R8, R3 ;  /* 0x0000000300087308 */ /* 0x000e220000001000 */
[----:B------:R-:W-:Y:S01]  /*24c0*/  BSSY.RECONVERGENT B2, `(.L_x_70) ;  /* 0x0000015000027945 */ /* 0x000fe20003800200 */
[----:B------:R-:W-:Y:S01]  /*24d0*/  IADD3 R14, PT, PT, R4, R5, RZ ;  /* 0x00000005040e7210 */ /* 0x000fe20007ffe0ff */
[----:B--2--5:R-:W-:-:S04]  /*24e0*/  FADD R7, R7, -R2 ;  /* 0x8000000207077221 */ /* 0x024fc80000000000 */
[----:B------:R-:W-:-:S04]  /*24f0*/  FFMA.SAT R0, R7, R0, 0.5 ;  /* 0x3f00000007007423 */ /* 0x000fc80000002000 */
[----:B------:R-:W-:Y:S01]  /*2500*/  FFMA.RM R0, R0, R9, 12582913 ;  /* 0x4b40000100007423 */ /* 0x000fe20000004009 */
[----:B0-----:R-:W-:-:S03]  /*2510*/  FFMA R9, R8, -R3, 1 ;  /* 0x3f80000008097423 */ /* 0x001fc60000000803 */
        /* <DEDUP_REMOVED lines=15> */
.L_x_71:
[----:B------:R-:W-:Y:S05]  /*2610*/  BSYNC.RECONVERGENT B2 ;  /* 0x0000000000027941 */ /* 0x000fea0003800200 */
.L_x_70:
[----:B------:R-:W0:Y:S02]  /*2620*/  LDC.64 R6, c[0x0][0x388] ;  /* 0x0000e200ff067b82 */ /* 0x000e240000000a00 */
[----:B0-----:R-:W-:-:S05]  /*2630*/  IMAD.WIDE R14, R14, 0x4, R6 ;  /* 0x000000040e0e7825 */ /* 0x001fca00078e0206 */
[----:B------:R0:W-:Y:S04]  /*2640*/  STG.E desc[UR8][R14.64], R9 ;  /* 0x000000090e007986 */ /* 0x0001e8000c101908 */
[----:B------:R-:W2:Y:S01]  /*2650*/  LDG.E R7, desc[UR8][R12.64+0x4] ;  /* 0x000004080c077981 */ /* 0x000ea2000c1e1900 */
[----:B------:R-:W-:Y:S01]  /*2660*/  HFMA2 R0, -RZ, RZ, 0.96630859375, -0.0022525787353515625 ;  /* 0x3bbb989dff007431 */ /* 0x000fe200000001ff */
        /* <DEDUP_REMOVED lines=23> */
.L_x_73:
[----:B------:R-:W-:Y:S05]  /*27e0*/  BSYNC.RECONVERGENT B2 ;  /* 0x0000000000027941 */ /* 0x000fea0003800200 */
.L_x_72:
        /* <DEDUP_REMOVED lines=26> */
.L_x_75:
[----:B------:R-:W-:Y:S05]  /*2990*/  BSYNC.RECONVERGENT B2 ;  /* 0x0000000000027941 */ /* 0x000fea0003800200 */
.L_x_74:
        /* <DEDUP_REMOVED lines=13> */
[----:B------:R-:W-:Y:S01]  /*2a70*/  FFMA R9, R0, 1.925963033500011079e-08, R9 ;  /* 0x32a5706000097823 */ /* 0x000fe20000000009 */
[----:B------:R-:W-:-:S05]  /*2a80*/  FFMA R0, R8, R7, R8 ;  /* 0x0000000708007223 */ /* 0x000fca0000000008 */
[----:B------:R-:W0:Y:S02]  /*2a90*/  MUFU.EX2 R9, R9 ;  /* 0x0000000900097308 */ /* 0x000e240000000800 */
[----:B0-----:R-:W-:-:S06]  /*2aa0*/  FMUL R13, R6, R9 ;  /* 0x00000009060d7220 */ /* 0x001fcc0000400000 */
        /* <DEDUP_REMOVED lines=9> */
.L_x_77:
[----:B------:R-:W-:Y:S05]  /*2b40*/  BSYNC.RECONVERGENT B2 ;  /* 0x0000000000027941 */ /* 0x000fea0003800200 */
.L_x_76:
[----:B------:R1:W-:Y:S01]  /*2b50*/  STG.E desc[UR8][R14.64+0xc], R7 ;  /* 0x00000c070e007986 */ /* 0x0003e2000c101908 */
[----:B------:R-:W-:-:S07]  /*2b60*/  IADD3 R5, PT, PT, R5, 0x4, RZ ;  /* 0x0000000405057810 */ /* 0x000fce0007ffe0ff */
.L_x_69:
[----:B------:R-:W-:-:S13]  /*2b70*/  ISETP.NE.AND P0, PT, RZ, UR4, PT ;  /* 0x00000004ff007c0c */ /* 0x000fda000bf05270 */
[----:B------:R-:W-:Y:S05]  /*2b80*/  @!P0 EXIT ;  /* 0x000000000000894d */ /* 0x000fea0003800000 */
[----:B------:R-:W-:-:S09]  /*2b90*/  UISETP.NE.AND UP0, UPT, UR4, 0x1, UPT ;  /* 0x000000010400788c */ /* 0x000fd2000bf05270 */
[----:B------:R-:W-:Y:S05]  /*2ba0*/  BRA.U !UP0, `(.L_x_78) ;  /* 0x0000000108e47547 */ /* 0x000fea000b800000 */
[----:B-1----:R-:W-:-:S05]  /*2bb0*/  IMAD.WIDE.U32 R14, R5, 0x4, R10 ;  /* 0x00000004050e7825 */ /* 0x002fca00078e000a */
[----:B0-----:R-:W2:Y:S01]  /*2bc0*/  LDG.E R7, desc[UR8][R14.64] ;  /* 0x000000080e077981 */ /* 0x001ea2000c1e1900 */
        /* <DEDUP_REMOVED lines=24> */
.L_x_80:
[----:B------:R-:W-:Y:S05]  /*2d50*/  BSYNC.RECONVERGENT B2 ;  /* 0x0000000000027941 */ /* 0x000fea0003800200 */
.L_x_79:
        /* <DEDUP_REMOVED lines=27> */
.L_x_82:
[----:B------:R-:W-:Y:S05]  /*2f10*/  BSYNC.RECONVERGENT B2 ;  /* 0x0000000000027941 */ /* 0x000fea0003800200 */
.L_x_81:
[----:B------:R2:W-:Y:S01]  /*2f20*/  STG.E desc[UR8][R12.64+0x4], R9 ;  /* 0x000004090c007986 */ /* 0x0005e2000c101908 */
[----:B------:R-:W-:-:S07]  /*2f30*/  IADD3 R5, PT, PT, R5, 0x2, RZ ;  /* 0x0000000205057810 */ /* 0x000fce0007ffe0ff */
.L_x_78:
[----:B------:R-:W3:Y:S02]  /*2f40*/  LDC R0, c[0x0][0x394] ;  /* 0x0000e500ff007b82 */ /* 0x000ee40000000800 */
[----:B---3--:R-:W-:-:S04]  /*2f50*/  LOP3.LUT R0, R0, 0x1, RZ, 0xc0, !PT ;  /* 0x0000000100007812 */ /* 0x008fc800078ec0ff */
[----:B------:R-:W-:-:S13]  /*2f60*/  ISETP.NE.U32.AND P0, PT, R0, 0x1, PT ;  /* 0x000000010000780c */ /* 0x000fda0003f05070 */
[----:B------:R-:W-:Y:S05]  /*2f70*/  @P0 EXIT ;  /* 0x000000000000094d */ /* 0x000fea0003800000 */
[----:B------:R-:W-:-:S06]  /*2f80*/  IMAD.WIDE.U32 R10, R5, 0x4, R10 ;  /* 0x00000004050a7825 */ /* 0x000fcc00078e000a */
[----:B------:R-:W3:Y:S01]  /*2f90*/  LDG.E R11, desc[UR8][R10.64] ;  /* 0x000000080a0b7981 */ /* 0x000ee2000c1e1900 */
[----:B01----:R-:W-:Y:S01]  /*2fa0*/  HFMA2 R7, -RZ, RZ, 0.96630859375, -0.0022525787353515625 ;  /* 0x3bbb989dff077431 */ /* 0x003fe200000001ff */
[----:B--2---:R-:W-:Y:S01]  /*2fb0*/  MOV R9, 0x437c0000 ;  /* 0x437c000000097802 */ /* 0x004fe20000000f00 */
[----:B------:R-:W0:Y:S01]  /*2fc0*/  MUFU.RCP R6, R3 ;  /* 0x0000000300067308 */ /* 0x000e220000001000 */
[----:B------:R-:W-:Y:S01]  /*2fd0*/  BSSY.RECONVERGENT B2, `(.L_x_83) ;  /* 0x0000015000027945 */ /* 0x000fe20003800200 */
[----:B------:R-:W-:Y:S01]  /*2fe0*/  IADD3 R4, PT, PT, R4, R5, RZ ;  /* 0x0000000504047210 */ /* 0x000fe20007ffe0ff */
[----:B---3-5:R-:W-:-:S04]  /*2ff0*/  FADD R2, R11, -R2 ;  /* 0x800000020b027221 */ /* 0x028fc80000000000 */
[----:B------:R-:W-:-:S04]  /*3000*/  FFMA.SAT R0, R2, R7, 0.5 ;  /* 0x3f00000002007423 */ /* 0x000fc80000002007 */
[----:B------:R-:W-:Y:S01]  /*3010*/  FFMA.RM R0, R0, R9, 12582913 ;  /* 0x4b40000100007423 */ /* 0x000fe20000004009 */
[----:B0-----:R-:W-:-:S03]  /*3020*/  FFMA R9, R6, -R3, 1 ;  /* 0x3f80000006097423 */ /* 0x001fc60000000803 */
[C---:B------:R-:W-:Y:S01]  /*3030*/  FADD R7, R0.reuse, -12583039 ;  /* 0xcb40007f00077421 */ /* 0x040fe20000000000 */
[----:B------:R-:W-:-:S03]  /*3040*/  SHF.L.U32 R0, R0, 0x17, RZ ;  /* 0x0000001700007819 */ /* 0x000fc600000006ff */
[----:B------:R-:W-:-:S04]  /*3050*/  FFMA R7, R2, 1.4426950216293334961, -R7 ;  /* 0x3fb8aa3b02077823 */ /* 0x000fc80000000807 */
[----:B------:R-:W-:-:S06]  /*3060*/  FFMA R7, R2, 1.925963033500011079e-08, R7 ;  /* 0x32a5706002077823 */ /* 0x000fcc0000000007 */
        /* <DEDUP_REMOVED lines=11> */
.L_x_84:
[----:B------:R-:W-:Y:S05]  /*3120*/  BSYNC.RECONVERGENT B2 ;  /* 0x0000000000027941 */ /* 0x000fea0003800200 */
.L_x_83:
[----:B------:R-:W0:Y:S02]  /*3130*/  LDC.64 R2, c[0x0][0x388] ;  /* 0x0000e200ff027b82 */ /* 0x000e240000000a00 */
[----:B0-----:R-:W-:-:S05]  /*3140*/  IMAD.WIDE R4, R4, 0x4, R2 ;  /* 0x0000000404047825 */ /* 0x001fca00078e0202 */
[----:B------:R-:W-:Y:S01]  /*3150*/  STG.E desc[UR8][R4.64], R9 ;  /* 0x0000000904007986 */ /* 0x000fe2000c101908 */
[----:B------:R-:W-:Y:S05]  /*3160*/  EXIT ;  /* 0x000000000000794d */ /* 0x000fea0003800000 */
        .weak           $__internal_1_$__cuda_sm3x_div_rn_noftz_f32_slowpath
        .type           $__internal_1_$__cuda_sm3x_div_rn_noftz_f32_slowpath,@function
        .size           $__internal_1_$__cuda_sm3x_div_rn_noftz_f32_slowpath,(.L_x_98 - $__internal_1_$__cuda_sm3x_div_rn_noftz_f32_slowpath)
$__internal_1_$__cuda_sm3x_div_rn_noftz_f32_slowpath:
[----:B------:R-:W-:Y:S01]  /*3170*/  SHF.R.U32.HI R7, RZ, 0x17, R3 ;  /* 0x00000017ff077819 */ /* 0x000fe20000011603 */
[----:B------:R-:W-:Y:S01]  /*3180*/  BSSY.RECONVERGENT B0, `(.L_x_85) ;  /* 0x0000063000007945 */ /* 0x000fe20003800200 */
[----:B------:R-:W-:Y:S02]  /*3190*/  SHF.R.U32.HI R9, RZ, 0x17, R0 ;  /* 0x00000017ff097819 */ /* 0x000fe40000011600 */
[----:B------:R-:W-:Y:S02]  /*31a0*/  LOP3.LUT R7, R7, 0xff, RZ, 0xc0, !PT ;  /* 0x000000ff07077812 */ /* 0x000fe400078ec0ff */
[----:B------:R-:W-:Y:S02]  /*31b0*/  LOP3.LUT R9, R9, 0xff, RZ, 0xc0, !PT ;  /* 0x000000ff09097812 */ /* 0x000fe400078ec0ff */
[----:B------:R-:W-:Y:S02]  /*31c0*/  IADD3 R16, PT, PT, R7, -0x1, RZ ;  /* 0xffffffff07107810 */ /* 0x000fe40007ffe0ff */
[----:B------:R-:W-:-:S02]  /*31d0*/  IADD3 R17, PT, PT, R9, -0x1, RZ ;  /* 0xffffffff09117810 */ /* 0x000fc40007ffe0ff */
[----:B------:R-:W-:Y:S02]  /*31e0*/  ISETP.GT.U32.AND P0, PT, R16, 0xfd, PT ;  /* 0x000000fd1000780c */ /* 0x000fe40003f04070 */
[----:B------:R-:W-:Y:S02]  /*31f0*/  MOV R19, R3 ;  /* 0x0000000300137202 */ /* 0x000fe40000000f00 */
        /* <DEDUP_REMOVED lines=21> */
[----:B------:R-:W-:Y:S01]  /*3350*/  @P0 MOV R8, RZ ;  /* 0x000000ff00080202 */ /* 0x000fe20000000f00 */
[----:B------:R-:W-:Y:S01]  /*3360*/  @!P0 FFMA R0, R0, 1.84467440737095516160e+19, RZ ;  /* 0x5f80000000008823 */ /* 0x000fe200000000ff */
[----:B------:R-:W-:Y:S01]  /*3370*/  @!P0 MOV R8, 0xffffffc0 ;  /* 0xffffffc000088802 */ /* 0x000fe20000000f00 */
[----:B------:R-:W-:-:S03]  /*3380*/  @!P1 FFMA R19, R3, 1.84467440737095516160e+19, RZ ;  /* 0x5f80000003139823 */ /* 0x000fc600000000ff */
[----:B------:R-:W-:-:S07]  /*3390*/  @!P1 IADD3 R8, PT, PT, R8, 0x40, RZ ;  /* 0x0000004008089810 */ /* 0x000fce0007ffe0ff */
.L_x_86:
[----:B------:R-:W-:Y:S01]  /*33a0*/  LEA R16, R7, 0xc0800000, 0x17 ;  /* 0xc080000007107811 */ /* 0x000fe200078eb8ff */
[----:B------:R-:W-:Y:S01]  /*33b0*/  BSSY.RECONVERGENT B1, `(.L_x_91) ;  /* 0x0000036000017945 */ /* 0x000fe20003800200 */
[----:B------:R-:W-:Y:S02]  /*33c0*/  IADD3 R9, PT, PT, R9, -0x7f, RZ ;  /* 0xffffff8109097810 */ /* 0x000fe40007ffe0ff */
[----:B------:R-:W-:-:S03]  /*33d0*/  IADD3 R23, PT, PT, -R16, R19, RZ ;  /* 0x0000001310177210 */ /* 0x000fc60007ffe1ff */
[----:B------:R-:W-:Y:S01]  /*33e0*/  IMAD R0, R9, -0x800000, R0 ;  /* 0xff80000009007824 */ /* 0x000fe200078e0200 */
[----:B------:R-:W0:Y:S01]  /*33f0*/  MUFU.RCP R16, R23 ;  /* 0x0000001700107308 */ /* 0x000e220000001000 */
[----:B------:R-:W-:Y:S01]  /*3400*/  FADD.FTZ R17, -R23, -RZ ;  /* 0x800000ff17117221 */ /* 0x000fe20000010100 */
[----:B------:R-:W-:-:S04]  /*3410*/  IADD3 R9, PT, PT, R9, 0x7f, -R7 ;  /* 0x0000007f09097810 */ /* 0x000fc80007ffe807 */
[----:B------:R-:W-:Y:S01]  /*3420*/  IADD3 R9, PT, PT, R9, R8, RZ ;  /* 0x0000000809097210 */ /* 0x000fe20007ffe0ff */
[----:B0-----:R-:W-:-:S04]  /*3430*/  FFMA R19, R16, R17, 1 ;  /* 0x3f80000010137423 */ /* 0x001fc80000000011 */
[----:B------:R-:W-:-:S04]  /*3440*/  FFMA R19, R16, R19, R16 ;  /* 0x0000001310137223 */ /* 0x000fc80000000010 */
[----:B------:R-:W-:-:S04]  /*3450*/  FFMA R16, R0, R19, RZ ;  /* 0x0000001300107223 */ /* 0x000fc800000000ff */
[----:B------:R-:W-:-:S04]  /*3460*/  FFMA R22, R17, R16, R0 ;  /* 0x0000001011167223 */ /* 0x000fc80000000000 */
[----:B------:R-:W-:-:S04]  /*3470*/  FFMA R22, R19, R22, R16 ;  /* 0x0000001613167223 */ /* 0x000fc80000000010 */
[----:B------:R-:W-:-:S04]  /*3480*/  FFMA R17, R17, R22, R0 ;  /* 0x0000001611117223 */ /* 0x000fc80000000000 */
[----:B------:R-:W-:-:S05]  /*3490*/  FFMA R0, R19, R17, R22 ;  /* 0x0000001113007223 */ /* 0x000fca0000000016 */
[----:B------:R-:W-:-:S04]  /*34a0*/  SHF.R.U32.HI R7, RZ, 0x17, R0 ;  /* 0x00000017ff077819 */ /* 0x000fc80000011600 */
[----:B------:R-:W-:-:S04]  /*34b0*/  LOP3.LUT R8, R7, 0xff, RZ, 0xc0, !PT ;  /* 0x000000ff07087812 */ /* 0x000fc800078ec0ff */
[----:B------:R-:W-:-:S04]  /*34c0*/  IADD3 R7, PT, PT, R8, R9, RZ ;  /* 0x0000000908077210 */ /* 0x000fc80007ffe0ff */
        /* <DEDUP_REMOVED lines=10> */
[CCC-:B------:R-:W-:Y:S01]  /*3570*/  FFMA.RZ R8, R19.reuse, R17.reuse, R22.reuse ;  /* 0x0000001113087223 */ /* 0x1c0fe2000000c016 */
[CCC-:B------:R-:W-:Y:S01]  /*3580*/  FFMA.RP R9, R19.reuse, R17.reuse, R22.reuse ;  /* 0x0000001113097223 */ /* 0x1c0fe20000008016 */
[----:B------:R-:W-:Y:S01]  /*3590*/  FFMA.RM R22, R19, R17, R22 ;  /* 0x0000001113167223 */ /* 0x000fe20000004016 */
[C---:B------:R-:W-:Y:S02]  /*35a0*/  IADD3 R16, PT, PT, R7.reuse, 0x20, RZ ;  /* 0x0000002007107810 */ /* 0x040fe40007ffe0ff */
[----:B------:R-:W-:Y:S02]  /*35b0*/  LOP3.LUT R8, R8, 0x7fffff, RZ, 0xc0, !PT ;  /* 0x007fffff08087812 */ /* 0x000fe400078ec0ff */
[C---:B------:R-:W-:Y:S02]  /*35c0*/  ISETP.NE.AND P3, PT, R7.reuse, RZ, PT ;  /* 0x000000ff0700720c */ /* 0x040fe40003f65270 */
[----:B------:R-:W-:Y:S02]  /*35d0*/  LOP3.LUT R17, R8, 0x800000, RZ, 0xfc, !PT ;  /* 0x0080000008117812 */ /* 0x000fe400078efcff */
[----:B------:R-:W-:-:S02]  /*35e0*/  ISETP.NE.AND P1, PT, R7, RZ, PT ;  /* 0x000000ff0700720c */ /* 0x000fc40003f25270 */
[----:B------:R-:W-:Y:S02]  /*35f0*/  IADD3 R7, PT, PT, -R7, RZ, RZ ;  /* 0x000000ff07077210 */ /* 0x000fe40007ffe1ff */
[----:B------:R-:W-:Y:S02]  /*3600*/  SHF.L.U32 R16, R17, R16, RZ ;  /* 0x0000001011107219 */ /* 0x000fe400000006ff */
[----:B------:R-:W-:Y:S02]  /*3610*/  FSETP.NEU.FTZ.AND P0, PT, R9, R22, PT ;  /* 0x000000160900720b */ /* 0x000fe40003f1d000 */
[----:B------:R-:W-:Y:S02]  /*3620*/  SEL R8, R7, RZ, P3 ;  /* 0x000000ff07087207 */ /* 0x000fe40001800000 */
[----:B------:R-:W-:Y:S02]  /*3630*/  ISETP.NE.AND P1, PT, R16, RZ, P1 ;  /* 0x000000ff1000720c */ /* 0x000fe40000f25270 */
[----:B------:R-:W-:-:S02]  /*3640*/  SHF.R.U32.HI R17, RZ, R8, R17 ;  /* 0x00000008ff117219 */ /* 0x000fc40000011611 */
[----:B------:R-:W-:Y:S02]  /*3650*/  PLOP3.LUT P0, PT, P0, P1, PT, 0xf8, 0x8f ;  /* 0x00000000008f781c */ /* 0x000fe40000703f70 */
[----:B------:R-:W-:Y:S02]  /*3660*/  SHF.R.U32.HI R7, RZ, 0x1, R17 ;  /* 0x00000001ff077819 */ /* 0x000fe40000011611 */
[----:B------:R-:W-:-:S04]  /*3670*/  SEL R8, RZ, 0x1, !P0 ;  /* 0x00000001ff087807 */ /* 0x000fc80004000000 */
[----:B------:R-:W-:-:S04]  /*3680*/  LOP3.LUT R8, R8, 0x1, R7, 0xf8, !PT ;  /* 0x0000000108087812 */ /* 0x000fc800078ef807 */
[----:B------:R-:W-:-:S04]  /*3690*/  LOP3.LUT R8, R8, R17, RZ, 0xc0, !PT ;  /* 0x0000001108087212 */ /* 0x000fc800078ec0ff */
[----:B------:R-:W-:-:S04]  /*36a0*/  IADD3 R7, PT, PT, R7, R8, RZ ;  /* 0x0000000807077210 */ /* 0x000fc80007ffe0ff */
[----:B------:R-:W-:Y:S01]  /*36b0*/  LOP3.LUT R0, R7, R0, RZ, 0xfc, !PT ;  /* 0x0000000007007212 */ /* 0x000fe200078efcff */
[----:B------:R-:W-:Y:S06]  /*36c0*/  BRA `(.L_x_94) ;  /* 0x0000000000107947 */ /* 0x000fec0003800000 */
.L_x_93:
[----:B------:R-:W-:-:S04]  /*36d0*/  LOP3.LUT R0, R0, 0x80000000, RZ, 0xc0, !PT ;  /* 0x8000000000007812 */ /* 0x000fc800078ec0ff */
[----:B------:R-:W-:Y:S01]  /*36e0*/  LOP3.LUT R0, R0, 0x7f800000, RZ, 0xfc, !PT ;  /* 0x7f80000000007812 */ /* 0x000fe200078efcff */
[----:B------:R-:W-:Y:S06]  /*36f0*/  BRA `(.L_x_94) ;  /* 0x0000000000047947 */ /* 0x000fec0003800000 */
.L_x_92:
[----:B------:R-:W-:-:S07]  /*3700*/  LEA R0, R9, R0, 0x17 ;  /* 0x0000000009007211 */ /* 0x000fce00078eb8ff */
.L_x_94:
[----:B------:R-:W-:Y:S05]  /*3710*/  BSYNC.RECONVERGENT B1 ;  /* 0x0000000000017941 */ /* 0x000fea0003800200 */
.L_x_91:
[----:B------:R-:W-:Y:S05]  /*3720*/  BRA `(.L_x_95) ;  /* 0x0000000000207947 */ /* 0x000fea0003800000 */
.L_x_90:
[----:B------:R-:W-:-:S04]  /*3730*/  LOP3.LUT R0, R19, 0x80000000, R0, 0x48, !PT ;  /* 0x8000000013007812 */ /* 0x000fc800078e4800 */
[----:B------:R-:W-:Y:S01]  /*3740*/  LOP3.LUT R0, R0, 0x7f800000, RZ, 0xfc, !PT ;  /* 0x7f80000000007812 */ /* 0x000fe200078efcff */
[----:B------:R-:W-:Y:S06]  /*3750*/  BRA `(.L_x_95) ;  /* 0x0000000000147947 */ /* 0x000fec0003800000 */
.L_x_89:
[----:B------:R-:W-:Y:S01]  /*3760*/  LOP3.LUT R0, R19, 0x80000000, R0, 0x48, !PT ;  /* 0x8000000013007812 */ /* 0x000fe200078e4800 */
[----:B------:R-:W-:Y:S06]  /*3770*/  BRA `(.L_x_95) ;  /* 0x00000000000c7947 */ /* 0x000fec0003800000 */
.L_x_88:
[----:B------:R-:W0:Y:S01]  /*3780*/  MUFU.RSQ R0, -QNAN ;  /* 0xffc0000000007908 */ /* 0x000e220000001400 */
[----:B------:R-:W-:Y:S05]  /*3790*/  BRA `(.L_x_95) ;  /* 0x0000000000047947 */ /* 0x000fea0003800000 */
.L_x_87:
[----:B------:R-:W-:-:S07]  /*37a0*/  FADD.FTZ R0, R0, R3 ;  /* 0x0000000300007221 */ /* 0x000fce0000010000 */
.L_x_95:
[----:B------:R-:W-:Y:S05]  /*37b0*/  BSYNC.RECONVERGENT B0 ;  /* 0x0000000000007941 */ /* 0x000fea0003800200 */
.L_x_85:
[----:B------:R-:W-:Y:S01]  /*37c0*/  HFMA2 R7, -RZ, RZ, 0, 0 ;  /* 0x00000000ff077431 */ /* 0x000fe200000001ff */
[----:B0-----:R-:W-:-:S03]  /*37d0*/  MOV R9, R0 ;  /* 0x0000000000097202 */ /* 0x001fc60000000f00 */
[----:B------:R-:W-:Y:S05]  /*37e0*/  RET.REL.NODEC R6 `(_Z13softmax_naivePfS_ii) ;  /* 0xffffffc806047950 */ /* 0x000fea0003c3ffff */
.L_x_96:
        /* <DEDUP_REMOVED lines=9> */
.L_x_98:


//--------------------- .nv.shared._Z18softmax_shared_memPfS_ii --------------------------
	.section	.nv.shared._Z18softmax_shared_memPfS_ii,"aw",@nobits
	.sectionflags	@""
	.align	16
	.zero		1024


//--------------------- .nv.shared.reserved.0     --------------------------
	.section	.nv.shared.reserved.0,"aw",@nobits
	.weak		__nv_reservedSMEM_offset_0_alias
	.size		__nv_reservedSMEM_offset_0_alias, 0, 64
	.other		__nv_reservedSMEM_offset_0_alias,@"STO_CUDA_RESERVED_SHARED STV_DEFAULT"
__nv_reservedSMEM_offset_0_alias:
	.zero		0
	.zero		64


//--------------------- .nv.shared._Z13softmax_naivePfS_ii --------------------------
	.section	.nv.shared._Z13softmax_naivePfS_ii,"aw",@nobits
	.sectionflags	@""
	.align	16
	.zero		1024


//--------------------- .nv.constant0._Z18softmax_shared_memPfS_ii --------------------------
	.section	.nv.constant0._Z18softmax_shared_memPfS_ii,"a",@progbits
	.sectionflags	@""
	.align	4
.nv.constant0._Z18softmax_shared_memPfS_ii:
	.zero		920


//--------------------- .nv.constant0._Z13softmax_naivePfS_ii --------------------------
	.section	.nv.constant0._Z13softmax_naivePfS_ii,"a",@progbits
	.sectionflags	@""
	.align	4
.nv.constant0._Z13softmax_naivePfS_ii:
	.zero		920


//--------------------- SYMBOLS --------------------------

	.type		.nv.reservedSmem.offset0,@object
	.size		.nv.reservedSmem.offset0,0x4
	.type		.nv.reservedSmem.cap,@object
	.size		.nv.reservedSmem.cap,0x4
